	.target	sm_90a

	.elftype	@"ET_EXEC"


//--------------------- .note.nv.tkinfo           --------------------------
	.section	.note.nv.tkinfo,"",@"SHT_NOTE"
	.sectionflags	@"SHF_NOTE_NV_TKINFO"
	.tkinfo
        /*0018*/ 	.word	0x00000002
        /*0030*/ 	.string	""
        /*0030*/ 	.string	"ptxas"
        /*0030*/ 	.string	"Cuda compilation tools, release 13.0, V13.0.88"
        /*0030*/ 	.string	"Build cuda_13.0.r13.0/compiler.36424714_0"
        /*0030*/ 	.string	"-arch sm_90a -m 64 "



//--------------------- .note.nv.cuinfo           --------------------------
	.section	.note.nv.cuinfo,"",@"SHT_NOTE"
	.sectionflags	@"SHF_NOTE_NV_CUINFO"
        /*0018*/ 	.short	0x0002
        /*001a*/ 	.short	0x005a
        /*001c*/ 	.short	0x0082
	.zero		2


//--------------------- .nv.info                  --------------------------
	.section	.nv.info,"",@"SHT_CUDA_INFO"
	.align	4


	//----- nvinfo : EIATTR_REGCOUNT
	.align		4
        /*0000*/ 	.byte	0x04, 0x2f
        /*0002*/ 	.short	(.L_21 - .L_20)
	.align		4
.L_20:
        /*0004*/ 	.word	index@(_ZN7cutlass9reference6device6kernel12BlockForEachINS_6half_tENS1_6detail17RandomUniformFuncIS4_EEEEvPT_mNT0_6ParamsE)
        /*0008*/ 	.word	0x00000020


	//----- nvinfo : EIATTR_FRAME_SIZE
	.align		4
.L_21:
        /*000c*/ 	.byte	0x04, 0x11
        /*000e*/ 	.short	(.L_23 - .L_22)
	.align		4
.L_22:
        /*0010*/ 	.word	index@(_ZN7cutlass9reference6device6kernel12BlockForEachINS_6half_tENS1_6detail17RandomUniformFuncIS4_EEEEvPT_mNT0_6ParamsE)
        /*0014*/ 	.word	0x00000060


	//----- nvinfo : EIATTR_REGCOUNT
	.align		4
.L_23:
        /*0018*/ 	.byte	0x04, 0x2f
        /*001a*/ 	.short	(.L_25 - .L_24)
	.align		4
.L_24:
        /*001c*/ 	.word	index@(_ZN7cutlass9reference6device6kernel17GemmPlanarComplexINS_6half_tENS_6layout11ColumnMajorES4_S6_S4_S6_ffNS_16NumericConverterIS4_fLNS_15FloatRoundStyleE2EEENS_12multiply_addINS_7complexIfEESC_SC_EEEEvNS_4gemm9GemmCoordENSB_IT5_EENS_22TensorRefPlanarComplexIT_T0_EENS_16ComplexTransformENSI_IT1_T2_EESM_SH_NSI_IT3_T4_EESS_NSB_IT6_EE)
        /*0020*/ 	.word	0x0000006e


	//----- nvinfo : EIATTR_FRAME_SIZE
	.align		4
.L_25:
        /*0024*/ 	.byte	0x04, 0x11
        /*0026*/ 	.short	(.L_27 - .L_26)
	.align		4
.L_26:
        /*0028*/ 	.word	index@(_ZN7cutlass9reference6device6kernel17GemmPlanarComplexINS_6half_tENS_6layout11ColumnMajorES4_S6_S4_S6_ffNS_16NumericConverterIS4_fLNS_15FloatRoundStyleE2EEENS_12multiply_addINS_7complexIfEESC_SC_EEEEvNS_4gemm9GemmCoordENSB_IT5_EENS_22TensorRefPlanarComplexIT_T0_EENS_16ComplexTransformENSI_IT1_T2_EESM_SH_NSI_IT3_T4_EESS_NSB_IT6_EE)
        /*002c*/ 	.word	0x00000000


	//----- nvinfo : EIATTR_REGCOUNT
	.align		4
.L_27:
        /*0030*/ 	.byte	0x04, 0x2f
        /*0032*/ 	.short	(.L_29 - .L_28)
	.align		4
.L_28:
        /*0034*/ 	.word	index@(_ZN7cutlass9reference6device6kernel27BlockCompareRelativelyEqualINS_6half_tEEEvPiPKT_S8_mS6_S6_)
        /*0038*/ 	.word	0x0000000b


	//----- nvinfo : EIATTR_FRAME_SIZE
	.align		4
.L_29:
        /*003c*/ 	.byte	0x04, 0x11
        /*003e*/ 	.short	(.L_31 - .L_30)
	.align		4
.L_30:
        /*0040*/ 	.word	index@(_ZN7cutlass9reference6device6kernel27BlockCompareRelativelyEqualINS_6half_tEEEvPiPKT_S8_mS6_S6_)
        /*0044*/ 	.word	0x00000000


	//----- nvinfo : EIATTR_MIN_STACK_SIZE
	.align		4
.L_31:
        /*0048*/ 	.byte	0x04, 0x12
        /*004a*/ 	.short	(.L_33 - .L_32)
	.align		4
.L_32:
        /*004c*/ 	.word	index@(_ZN7cutlass9reference6device6kernel27BlockCompareRelativelyEqualINS_6half_tEEEvPiPKT_S8_mS6_S6_)
        /*0050*/ 	.word	0x00000000


	//----- nvinfo : EIATTR_MIN_STACK_SIZE
	.align		4
.L_33:
        /*0054*/ 	.byte	0x04, 0x12
        /*0056*/ 	.short	(.L_35 - .L_34)
	.align		4
.L_34:
        /*0058*/ 	.word	index@(_ZN7cutlass9reference6device6kernel17GemmPlanarComplexINS_6half_tENS_6layout11ColumnMajorES4_S6_S4_S6_ffNS_16NumericConverterIS4_fLNS_15FloatRoundStyleE2EEENS_12multiply_addINS_7complexIfEESC_SC_EEEEvNS_4gemm9GemmCoordENSB_IT5_EENS_22TensorRefPlanarComplexIT_T0_EENS_16ComplexTransformENSI_IT1_T2_EESM_SH_NSI_IT3_T4_EESS_NSB_IT6_EE)
        /*005c*/ 	.word	0x00000000


	//----- nvinfo : EIATTR_MIN_STACK_SIZE
	.align		4
.L_35:
        /*0060*/ 	.byte	0x04, 0x12
        /*0062*/ 	.short	(.L_37 - .L_36)
	.align		4
.L_36:
        /*0064*/ 	.word	index@(_ZN7cutlass9reference6device6kernel12BlockForEachINS_6half_tENS1_6detail17RandomUniformFuncIS4_EEEEvPT_mNT0_6ParamsE)
        /*0068*/ 	.word	0x00000060
.L_37:


//--------------------- .nv.compat                --------------------------
	.section	.nv.compat,"",@"SHT_CUDA_COMPAT_INFO"
	.align	4
        /*0000*/ 	.byte	0x02, 0x09, 0x01, 0x00, 0x02, 0x02, 0x01, 0x00, 0x02, 0x05, 0x05, 0x00, 0x03, 0x07, 0x01, 0x01
        /*0010*/ 	.byte	0x02, 0x03, 0x00, 0x00, 0x02, 0x06, 0x01, 0x00, 0x04, 0x0b, 0x08, 0x00, 0x00, 0x00, 0x00, 0x00
        /*0020*/ 	.byte	0x00, 0x00, 0x00, 0x00


//--------------------- .nv.info._ZN7cutlass9reference6device6kernel27BlockCompareRelativelyEqualINS_6half_tEEEvPiPKT_S8_mS6_S6_ --------------------------
	.section	.nv.info._ZN7cutlass9reference6device6kernel27BlockCompareRelativelyEqualINS_6half_tEEEvPiPKT_S8_mS6_S6_,"",@"SHT_CUDA_INFO"
	.sectionflags	@""
	.align	4


	//----- nvinfo : EIATTR_CUDA_API_VERSION
	.align		4
        /*0000*/ 	.byte	0x04, 0x37
        /*0002*/ 	.short	(.L_39 - .L_38)
.L_38:
        /*0004*/ 	.word	0x00000082


	//----- nvinfo : EIATTR_KPARAM_INFO
	.align		4
.L_39:
        /*0008*/ 	.byte	0x04, 0x17
        /*000a*/ 	.short	(.L_41 - .L_40)
.L_40:
        /*000c*/ 	.word	0x00000000
        /*0010*/ 	.short	0x0005
        /*0012*/ 	.short	0x0022
        /*0014*/ 	.byte	0x00, 0xf0, 0x09, 0x00


	//----- nvinfo : EIATTR_KPARAM_INFO
	.align		4
.L_41:
        /*0018*/ 	.byte	0x04, 0x17
        /*001a*/ 	.short	(.L_43 - .L_42)
.L_42:
        /*001c*/ 	.word	0x00000000
        /*0020*/ 	.short	0x0004
        /*0022*/ 	.short	0x0020
        /*0024*/ 	.byte	0x00, 0xf0, 0x09, 0x00


	//----- nvinfo : EIATTR_KPARAM_INFO
	.align		4
.L_43:
        /*0028*/ 	.byte	0x04, 0x17
        /*002a*/ 	.short	(.L_45 - .L_44)
.L_44:
        /*002c*/ 	.word	0x00000000
        /*0030*/ 	.short	0x0003
        /*0032*/ 	.short	0x0018
        /*0034*/ 	.byte	0x00, 0xf0, 0x21, 0x00


	//----- nvinfo : EIATTR_KPARAM_INFO
	.align		4
.L_45:
        /*0038*/ 	.byte	0x04, 0x17
        /*003a*/ 	.short	(.L_47 - .L_46)
.L_46:
        /*003c*/ 	.word	0x00000000
        /*0040*/ 	.short	0x0002
        /*0042*/ 	.short	0x0010
        /*0044*/ 	.byte	0x00, 0xf0, 0x21, 0x00


	//----- nvinfo : EIATTR_KPARAM_INFO
	.align		4
.L_47:
        /*0048*/ 	.byte	0x04, 0x17
        /*004a*/ 	.short	(.L_49 - .L_48)
.L_48:
        /*004c*/ 	.word	0x00000000
        /*0050*/ 	.short	0x0001
        /*0052*/ 	.short	0x0008
        /*0054*/ 	.byte	0x00, 0xf0, 0x21, 0x00


	//----- nvinfo : EIATTR_KPARAM_INFO
	.align		4
.L_49:
        /*0058*/ 	.byte	0x04, 0x17
        /*005a*/ 	.short	(.L_51 - .L_50)
.L_50:
        /*005c*/ 	.word	0x00000000
        /*0060*/ 	.short	0x0000
        /*0062*/ 	.short	0x0000
        /*0064*/ 	.byte	0x00, 0xf0, 0x21, 0x00


	//----- nvinfo : EIATTR_SPARSE_MMA_MASK
	.align		4
.L_51:
        /*0068*/ 	.byte	0x03, 0x50
        /*006a*/ 	.short	0x0000


	//----- nvinfo : EIATTR_MAXREG_COUNT
	.align		4
        /*006c*/ 	.byte	0x03, 0x1b
        /*006e*/ 	.short	0x00ff


	//----- nvinfo : EIATTR_MERCURY_ISA_VERSION
	.align		4
        /*0070*/ 	.byte	0x03, 0x5f
        /*0072*/ 	.short	0x0101


	//----- nvinfo : EIATTR_EXIT_INSTR_OFFSETS
	.align		4
        /*0074*/ 	.byte	0x04, 0x1c
        /*0076*/ 	.short	(.L_53 - .L_52)


	//   ....[0]....
.L_52:
        /*0078*/ 	.word	0x00000080


	//   ....[1]....
        /*007c*/ 	.word	0x000003c0


	//   ....[2]....
        /*0080*/ 	.word	0x000003f0


	//----- nvinfo : EIATTR_CRS_STACK_SIZE
	.align		4
.L_53:
        /*0084*/ 	.byte	0x04, 0x1e
        /*0086*/ 	.short	(.L_55 - .L_54)
.L_54:
        /*0088*/ 	.word	0x00000000


	//----- nvinfo : EIATTR_CBANK_PARAM_SIZE
	.align		4
.L_55:
        /*008c*/ 	.byte	0x03, 0x19
        /*008e*/ 	.short	0x0024


	//----- nvinfo : EIATTR_PARAM_CBANK
	.align		4
        /*0090*/ 	.byte	0x04, 0x0a
        /*0092*/ 	.short	(.L_57 - .L_56)
	.align		4
.L_56:
        /*0094*/ 	.word	index@(.nv.constant0._ZN7cutlass9reference6device6kernel27BlockCompareRelativelyEqualINS_6half_tEEEvPiPKT_S8_mS6_S6_)
        /*0098*/ 	.short	0x0210
        /*009a*/ 	.short	0x0024


	//----- nvinfo : EIATTR_SW_WAR
	.align		4
.L_57:
        /*009c*/ 	.byte	0x04, 0x36
        /*009e*/ 	.short	(.L_59 - .L_58)
.L_58:
        /*00a0*/ 	.word	0x00000008
.L_59:


//--------------------- .nv.info._ZN7cutlass9reference6device6kernel17GemmPlanarComplexINS_6half_tENS_6layout11ColumnMajorES4_S6_S4_S6_ffNS_16NumericConverterIS4_fLNS_15FloatRoundStyleE2EEENS_12multiply_addINS_7complexIfEESC_SC_EEEEvNS_4gemm9GemmCoordENSB_IT5_EENS_22TensorRefPlanarComplexIT_T0_EENS_16ComplexTransformENSI_IT1_T2_EESM_SH_NSI_IT3_T4_EESS_NSB_IT6_EE --------------------------
	.section	.nv.info._ZN7cutlass9reference6device6kernel17GemmPlanarComplexINS_6half_tENS_6layout11ColumnMajorES4_S6_S4_S6_ffNS_16NumericConverterIS4_fLNS_15FloatRoundStyleE2EEENS_12multiply_addINS_7complexIfEESC_SC_EEEEvNS_4gemm9GemmCoordENSB_IT5_EENS_22TensorRefPlanarComplexIT_T0_EENS_16ComplexTransformENSI_IT1_T2_EESM_SH_NSI_IT3_T4_EESS_NSB_IT6_EE,"",@"SHT_CUDA_INFO"
	.sectionflags	@""
	.align	4


	//----- nvinfo : EIATTR_CUDA_API_VERSION
	.align		4
        /*0000*/ 	.byte	0x04, 0x37
        /*0002*/ 	.short	(.L_61 - .L_60)
.L_60:
        /*0004*/ 	.word	0x00000082


	//----- nvinfo : EIATTR_KPARAM_INFO
	.align		4
.L_61:
        /*0008*/ 	.byte	0x04, 0x17
        /*000a*/ 	.short	(.L_63 - .L_62)
.L_62:
        /*000c*/ 	.word	0x00000000
        /*0010*/ 	.short	0x0009
        /*0012*/ 	.short	0x0090
        /*0014*/ 	.byte	0x00, 0xf0, 0x21, 0x00


	//----- nvinfo : EIATTR_KPARAM_INFO
	.align		4
.L_63:
        /*0018*/ 	.byte	0x04, 0x17
        /*001a*/ 	.short	(.L_65 - .L_64)
.L_64:
        /*001c*/ 	.word	0x00000000
        /*0020*/ 	.short	0x0008
        /*0022*/ 	.short	0x0078
        /*0024*/ 	.byte	0x00, 0xf0, 0x61, 0x00


	//----- nvinfo : EIATTR_KPARAM_INFO
	.align		4
.L_65:
        /*0028*/ 	.byte	0x04, 0x17
        /*002a*/ 	.short	(.L_67 - .L_66)
.L_66:
        /*002c*/ 	.word	0x00000000
        /*0030*/ 	.short	0x0007
        /*0032*/ 	.short	0x0060
        /*0034*/ 	.byte	0x00, 0xf0, 0x61, 0x00


	//----- nvinfo : EIATTR_KPARAM_INFO
	.align		4
.L_67:
        /*0038*/ 	.byte	0x04, 0x17
        /*003a*/ 	.short	(.L_69 - .L_68)
.L_68:
        /*003c*/ 	.word	0x00000000
        /*0040*/ 	.short	0x0006
        /*0042*/ 	.short	0x0054
        /*0044*/ 	.byte	0x00, 0xf0, 0x21, 0x00


	//----- nvinfo : EIATTR_KPARAM_INFO
	.align		4
.L_69:
        /*0048*/ 	.byte	0x04, 0x17
        /*004a*/ 	.short	(.L_71 - .L_70)
.L_70:
        /*004c*/ 	.word	0x00000000
        /*0050*/ 	.short	0x0005
        /*0052*/ 	.short	0x0050
        /*0054*/ 	.byte	0x00, 0xf0, 0x11, 0x00


	//----- nvinfo : EIATTR_KPARAM_INFO
	.align		4
.L_71:
        /*0058*/ 	.byte	0x04, 0x17
        /*005a*/ 	.short	(.L_73 - .L_72)
.L_72:
        /*005c*/ 	.word	0x00000000
        /*0060*/ 	.short	0x0004
        /*0062*/ 	.short	0x0038
        /*0064*/ 	.byte	0x00, 0xf0, 0x61, 0x00


	//----- nvinfo : EIATTR_KPARAM_INFO
	.align		4
.L_73:
        /*0068*/ 	.byte	0x04, 0x17
        /*006a*/ 	.short	(.L_75 - .L_74)
.L_74:
        /*006c*/ 	.word	0x00000000
        /*0070*/ 	.short	0x0003
        /*0072*/ 	.short	0x0030
        /*0074*/ 	.byte	0x00, 0xf0, 0x11, 0x00


	//----- nvinfo : EIATTR_KPARAM_INFO
	.align		4
.L_75:
        /*0078*/ 	.byte	0x04, 0x17
        /*007a*/ 	.short	(.L_77 - .L_76)
.L_76:
        /*007c*/ 	.word	0x00000000
        /*0080*/ 	.short	0x0002
        /*0082*/ 	.short	0x0018
        /*0084*/ 	.byte	0x00, 0xf0, 0x61, 0x00


	//----- nvinfo : EIATTR_KPARAM_INFO
	.align		4
.L_77:
        /*0088*/ 	.byte	0x04, 0x17
        /*008a*/ 	.short	(.L_79 - .L_78)
.L_78:
        /*008c*/ 	.word	0x00000000
        /*0090*/ 	.short	0x0001
        /*0092*/ 	.short	0x000c
        /*0094*/ 	.byte	0x00, 0xf0, 0x21, 0x00


	//----- nvinfo : EIATTR_KPARAM_INFO
	.align		4
.L_79:
        /*0098*/ 	.byte	0x04, 0x17
        /*009a*/ 	.short	(.L_81 - .L_80)
.L_80:
        /*009c*/ 	.word	0x00000000
        /*00a0*/ 	.short	0x0000
        /*00a2*/ 	.short	0x0000
        /*00a4*/ 	.byte	0x00, 0xf0, 0x31, 0x00


	//----- nvinfo : EIATTR_SPARSE_MMA_MASK
	.align		4
.L_81:
        /*00a8*/ 	.byte	0x03, 0x50
        /*00aa*/ 	.short	0x0000


	//----- nvinfo : EIATTR_MAXREG_COUNT
	.align		4
        /*00ac*/ 	.byte	0x03, 0x1b
        /*00ae*/ 	.short	0x00ff


	//----- nvinfo : EIATTR_MERCURY_ISA_VERSION
	.align		4
        /*00b0*/ 	.byte	0x03, 0x5f
        /*00b2*/ 	.short	0x0101


	//----- nvinfo : EIATTR_EXIT_INSTR_OFFSETS
	.align		4
        /*00b4*/ 	.byte	0x04, 0x1c
        /*00b6*/ 	.short	(.L_83 - .L_82)


	//   ....[0]....
.L_82:
        /*00b8*/ 	.word	0x00006a20


	//   ....[1]....
        /*00bc*/ 	.word	0x00006c00


	//   ....[2]....
        /*00c0*/ 	.word	0x00009300


	//   ....[3]....
        /*00c4*/ 	.word	0x00009500


	//----- nvinfo : EIATTR_CRS_STACK_SIZE
	.align		4
.L_83:
        /*00c8*/ 	.byte	0x04, 0x1e
        /*00ca*/ 	.short	(.L_85 - .L_84)
.L_84:
        /*00cc*/ 	.word	0x00000000


	//----- nvinfo : EIATTR_CBANK_PARAM_SIZE
	.align		4
.L_85:
        /*00d0*/ 	.byte	0x03, 0x19
        /*00d2*/ 	.short	0x0098


	//----- nvinfo : EIATTR_PARAM_CBANK
	.align		4
        /*00d4*/ 	.byte	0x04, 0x0a
        /*00d6*/ 	.short	(.L_87 - .L_86)
	.align		4
.L_86:
        /*00d8*/ 	.word	index@(.nv.constant0._ZN7cutlass9reference6device6kernel17GemmPlanarComplexINS_6half_tENS_6layout11ColumnMajorES4_S6_S4_S6_ffNS_16NumericConverterIS4_fLNS_15FloatRoundStyleE2EEENS_12multiply_addINS_7complexIfEESC_SC_EEEEvNS_4gemm9GemmCoordENSB_IT5_EENS_22TensorRefPlanarComplexIT_T0_EENS_16ComplexTransformENSI_IT1_T2_EESM_SH_NSI_IT3_T4_EESS_NSB_IT6_EE)
        /*00dc*/ 	.short	0x0210
        /*00de*/ 	.short	0x0098


	//----- nvinfo : EIATTR_SW_WAR
	.align		4
.L_87:
        /*00e0*/ 	.byte	0x04, 0x36
        /*00e2*/ 	.short	(.L_89 - .L_88)
.L_88:
        /*00e4*/ 	.word	0x00000008
.L_89:


//--------------------- .nv.info._ZN7cutlass9reference6device6kernel12BlockForEachINS_6half_tENS1_6detail17RandomUniformFuncIS4_EEEEvPT_mNT0_6ParamsE --------------------------
	.section	.nv.info._ZN7cutlass9reference6device6kernel12BlockForEachINS_6half_tENS1_6detail17RandomUniformFuncIS4_EEEEvPT_mNT0_6ParamsE,"",@"SHT_CUDA_INFO"
	.sectionflags	@""
	.align	4


	//----- nvinfo : EIATTR_CUDA_API_VERSION
	.align		4
        /*0000*/ 	.byte	0x04, 0x37
        /*0002*/ 	.short	(.L_91 - .L_90)
.L_90:
        /*0004*/ 	.word	0x00000082


	//----- nvinfo : EIATTR_KPARAM_INFO
	.align		4
.L_91:
        /*0008*/ 	.byte	0x04, 0x17
        /*000a*/ 	.short	(.L_93 - .L_92)
.L_92:
        /*000c*/ 	.word	0x00000000
        /*0010*/ 	.short	0x0002
        /*0012*/ 	.short	0x0010
        /*0014*/ 	.byte	0x00, 0xf0, 0xc1, 0x00


	//----- nvinfo : EIATTR_KPARAM_INFO
	.align		4
.L_93:
        /*0018*/ 	.byte	0x04, 0x17
        /*001a*/ 	.short	(.L_95 - .L_94)
.L_94:
        /*001c*/ 	.word	0x00000000
        /*0020*/ 	.short	0x0001
        /*0022*/ 	.short	0x0008
        /*0024*/ 	.byte	0x00, 0xf0, 0x21, 0x00


	//----- nvinfo : EIATTR_KPARAM_INFO
	.align		4
.L_95:
        /*0028*/ 	.byte	0x04, 0x17
        /*002a*/ 	.short	(.L_97 - .L_96)
.L_96:
        /*002c*/ 	.word	0x00000000
        /*0030*/ 	.short	0x0000
        /*0032*/ 	.short	0x0000
        /*0034*/ 	.byte	0x00, 0xf0, 0x21, 0x00


	//----- nvinfo : EIATTR_SPARSE_MMA_MASK
	.align		4
.L_97:
        /*0038*/ 	.byte	0x03, 0x50
        /*003a*/ 	.short	0x0000


	//----- nvinfo : EIATTR_MAXREG_COUNT
	.align		4
        /*003c*/ 	.byte	0x03, 0x1b
        /*003e*/ 	.short	0x00ff


	//----- nvinfo : EIATTR_MERCURY_ISA_VERSION
	.align		4
        /*0040*/ 	.byte	0x03, 0x5f
        /*0042*/ 	.short	0x0101


	//----- nvinfo : EIATTR_EXIT_INSTR_OFFSETS
	.align		4
        /*0044*/ 	.byte	0x04, 0x1c
        /*0046*/ 	.short	(.L_99 - .L_98)


	//   ....[0]....
.L_98:
        /*0048*/ 	.word	0x00001310


	//   ....[1]....
        /*004c*/ 	.word	0x00001c70


	//----- nvinfo : EIATTR_CRS_STACK_SIZE
	.align		4
.L_99:
        /*0050*/ 	.byte	0x04, 0x1e
        /*0052*/ 	.short	(.L_101 - .L_100)
.L_100:
        /*0054*/ 	.word	0x00000000


	//----- nvinfo : EIATTR_CBANK_PARAM_SIZE
	.align		4
.L_101:
        /*0058*/ 	.byte	0x03, 0x19
        /*005a*/ 	.short	0x0040


	//----- nvinfo : EIATTR_PARAM_CBANK
	.align		4
        /*005c*/ 	.byte	0x04, 0x0a
        /*005e*/ 	.short	(.L_103 - .L_102)
	.align		4
.L_102:
        /*0060*/ 	.word	index@(.nv.constant0._ZN7cutlass9reference6device6kernel12BlockForEachINS_6half_tENS1_6detail17RandomUniformFuncIS4_EEEEvPT_mNT0_6ParamsE)
        /*0064*/ 	.short	0x0210
        /*0066*/ 	.short	0x0040


	//----- nvinfo : EIATTR_SW_WAR
	.align		4
.L_103:
        /*0068*/ 	.byte	0x04, 0x36
        /*006a*/ 	.short	(.L_105 - .L_104)
.L_104:
        /*006c*/ 	.word	0x00000008
.L_105:


//--------------------- .nv.callgraph             --------------------------
	.section	.nv.callgraph,"",@"SHT_CUDA_CALLGRAPH"
	.align	4
	.sectionentsize	8
	.align		4
        /*0000*/ 	.word	0x00000000
	.align		4
        /*0004*/ 	.word	0xffffffff
	.align		4
        /*0008*/ 	.word	0x00000000
	.align		4
        /*000c*/ 	.word	0xfffffffe
	.align		4
        /*0010*/ 	.word	0x00000000
	.align		4
        /*0014*/ 	.word	0xfffffffd
	.align		4
        /*0018*/ 	.word	0x00000000
	.align		4
        /*001c*/ 	.word	0xfffffffc


//--------------------- .nv.constant4             --------------------------
	.section	.nv.constant4,"a",@progbits
	.align	8
	.align		8
.nv.constant4:
        /*0000*/ 	.dword	precalc_xorwow_matrix
	.align		8
        /*0008*/ 	.dword	precalc_xorwow_offset_matrix
	.align		8
        /*0010*/ 	.dword	mrg32k3aM1
	.align		8
        /*0018*/ 	.dword	mrg32k3aM2
	.align		8
        /*0020*/ 	.dword	mrg32k3aM1SubSeq
	.align		8
        /*0028*/ 	.dword	mrg32k3aM2SubSeq
	.align		8
        /*0030*/ 	.dword	mrg32k3aM1Seq
	.align		8
        /*0038*/ 	.dword	mrg32k3aM2Seq
	.align		8
        /*0040*/ 	.dword	_ZN30_INTERNAL_82761e33_4_k_cu_main4cuda3std3__45__cpo5beginE
	.align		8
        /*0048*/ 	.dword	_ZN30_INTERNAL_82761e33_4_k_cu_main4cuda3std3__45__cpo3endE
	.align		8
        /*0050*/ 	.dword	_ZN30_INTERNAL_82761e33_4_k_cu_main4cuda3std3__45__cpo6cbeginE
	.align		8
        /*0058*/ 	.dword	_ZN30_INTERNAL_82761e33_4_k_cu_main4cuda3std3__45__cpo4cendE
	.align		8
        /*0060*/ 	.dword	_ZN30_INTERNAL_82761e33_4_k_cu_main4cuda3std3__432_GLOBAL__N__82761e33_4_k_cu_main6ignoreE
	.align		8
        /*0068*/ 	.dword	_ZN30_INTERNAL_82761e33_4_k_cu_main4cuda3std3__419piecewise_constructE
	.align		8
        /*0070*/ 	.dword	_ZN30_INTERNAL_82761e33_4_k_cu_main4cuda3std3__48in_placeE
	.align		8
        /*0078*/ 	.dword	_ZN30_INTERNAL_82761e33_4_k_cu_main4cuda3std6ranges3__45__cpo4swapE
	.align		8
        /*0080*/ 	.dword	_ZN30_INTERNAL_82761e33_4_k_cu_main4cuda3std6ranges3__45__cpo9iter_moveE
	.align		8
        /*0088*/ 	.dword	_ZN30_INTERNAL_82761e33_4_k_cu_main4cute7productE
	.align		8
        /*0090*/ 	.dword	_ZN30_INTERNAL_82761e33_4_k_cu_main4cute1_E


//--------------------- .nv.constant3             --------------------------
	.section	.nv.constant3,"a",@progbits
	.align	8
.nv.constant3:
	.type		__cr_lgamma_table,@object
	.size		__cr_lgamma_table,(.L_8 - __cr_lgamma_table)
__cr_lgamma_table:
        /*0000*/ 	.byte	0x00, 0x00, 0x00, 0x00, 0x00, 0x00, 0x00, 0x00, 0x00, 0x00, 0x00, 0x00, 0x00, 0x00, 0x00, 0x00
        /*0010*/ 	.byte	0xef, 0x39, 0xfa, 0xfe, 0x42, 0x2e, 0xe6, 0x3f, 0x02, 0x20, 0x2a, 0xfa, 0x0b, 0xab, 0xfc, 0x3f
        /*0020*/ 	.byte	0xf9, 0x2c, 0x92, 0x7c, 0xa7, 0x6c, 0x09, 0x40, 0xc9, 0x79, 0x44, 0x3c, 0x64, 0x26, 0x13, 0x40
        /*0030*/ 	.byte	0xca, 0x01, 0xcf, 0x3a, 0x27, 0x51, 0x1a, 0x40, 0x30, 0xcc, 0x2d, 0xf3, 0xe1, 0x0c, 0x21, 0x40
        /*0040*/ 	.byte	0x0d, 0xb7, 0xfc, 0x82, 0x8e, 0x35, 0x25, 0x40
.L_8:


//--------------------- .text._ZN7cutlass9reference6device6kernel27BlockCompareRelativelyEqualINS_6half_tEEEvPiPKT_S8_mS6_S6_ --------------------------
	.section	.text._ZN7cutlass9reference6device6kernel27BlockCompareRelativelyEqualINS_6half_tEEEvPiPKT_S8_mS6_S6_,"ax",@progbits
	.align	128
        .global         _ZN7cutlass9reference6device6kernel27BlockCompareRelativelyEqualINS_6half_tEEEvPiPKT_S8_mS6_S6_
        .type           _ZN7cutlass9reference6device6kernel27BlockCompareRelativelyEqualINS_6half_tEEEvPiPKT_S8_mS6_S6_,@function
        .size           _ZN7cutlass9reference6device6kernel27BlockCompareRelativelyEqualINS_6half_tEEEvPiPKT_S8_mS6_S6_,(.L_x_107 - _ZN7cutlass9reference6device6kernel27BlockCompareRelativelyEqualINS_6half_tEEEvPiPKT_S8_mS6_S6_)
        .other          _ZN7cutlass9reference6device6kernel27BlockCompareRelativelyEqualINS_6half_tEEEvPiPKT_S8_mS6_S6_,@"STO_CUDA_ENTRY STV_DEFAULT"
_ZN7cutlass9reference6device6kernel27BlockCompareRelativelyEqualINS_6half_tEEEvPiPKT_S8_mS6_S6_:
.text._ZN7cutlass9reference6device6kernel27BlockCompareRelativelyEqualINS_6half_tEEEvPiPKT_S8_mS6_S6_:
[----:B------:R-:W-:Y:S01]  /*0000*/  LDC R1, c[0x0][0x28] ;  /* 0x00000a00ff017b82 */ /* 0x000fe20000000800 */
[----:B------:R-:W0:Y:S07]  /*0010*/  S2R R3, SR_TID.X ;  /* 0x0000000000037919 */ /* 0x000e2e0000002100 */
[----:B------:R-:W0:Y:S08]  /*0020*/  S2UR UR4, SR_CTAID.X ;  /* 0x00000000000479c3 */ /* 0x000e300000002500 */
[----:B------:R-:W0:Y:S02]  /*0030*/  LDC R2, c[0x0][RZ] ;  /* 0x00000000ff027b82 */ /* 0x000e240000000800 */
[----:B0-----:R-:W-:Y:S01]  /*0040*/  IMAD R0, R2, UR4, R3 ;  /* 0x0000000402007c24 */ /* 0x001fe2000f8e0203 */
[----:B------:R-:W-:-:S04]  /*0050*/  ULDC.64 UR4, c[0x0][0x228] ;  /* 0x00008a0000047ab9 */ /* 0x000fc80000000a00 */
[----:B------:R-:W-:-:S04]  /*0060*/  ISETP.GE.U32.AND P0, PT, R0, UR4, PT ;  /* 0x0000000400007c0c */ /* 0x000fc8000bf06070 */
[----:B------:R-:W-:-:S13]  /*0070*/  ISETP.GE.U32.AND.EX P0, PT, RZ, UR5, PT, P0 ;  /* 0x00000005ff007c0c */ /* 0x000fda000bf06100 */
[----:B------:R-:W-:Y:S05]  /*0080*/  @P0 EXIT ;  /* 0x000000000000094d */ /* 0x000fea0003800000 */
[----:B------:R-:W0:Y:S01]  /*0090*/  LDC R6, c[0x0][0x230] ;  /* 0x00008c00ff067b82 */ /* 0x000e220000000800 */
[----:B------:R-:W-:Y:S01]  /*00a0*/  ULDC UR4, c[0x0][0xc] ;  /* 0x0000030000047ab9 */ /* 0x000fe20000000800 */
[----:B------:R-:W-:Y:S01]  /*00b0*/  IMAD.MOV.U32 R8, RZ, RZ, RZ ;  /* 0x000000ffff087224 */ /* 0x000fe200078e00ff */
[----:B------:R-:W-:Y:S01]  /*00c0*/  ULDC.64 UR6, c[0x0][0x208] ;  /* 0x0000820000067ab9 */ /* 0x000fe20000000a00 */
[----:B------:R-:W-:Y:S01]  /*00d0*/  IMAD.MOV.U32 R7, RZ, RZ, R0 ;  /* 0x000000ffff077224 */ /* 0x000fe200078e0000 */
[----:B------:R-:W-:Y:S01]  /*00e0*/  ULDC.U16 UR10, c[0x0][0x232] ;  /* 0x00008c80000a7ab9 */ /* 0x000fe20000000400 */
[----:B------:R-:W-:Y:S01]  /*00f0*/  IMAD R0, R2, UR4, RZ ;  /* 0x0000000402007c24 */ /* 0x000fe2000f8e02ff */
[----:B------:R-:W-:Y:S01]  /*0100*/  ULDC.U16 UR11, c[0x0][0x230] ;  /* 0x00008c00000b7ab9 */ /* 0x000fe20000000400 */
[----:B------:R-:W-:Y:S01]  /*0110*/  ULDC.64 UR12, c[0x0][0x228] ;  /* 0x00008a00000c7ab9 */ /* 0x000fe20000000a00 */
[----:B------:R-:W-:Y:S01]  /*0120*/  ULDC.64 UR4, c[0x0][0x220] ;  /* 0x0000880000047ab9 */ /* 0x000fe20000000a00 */
[----:B------:R-:W-:Y:S01]  /*0130*/  ULDC.64 UR8, c[0x0][0x218] ;  /* 0x0000860000087ab9 */ /* 0x000fe20000000a00 */
[----:B0-----:R-:W-:-:S07]  /*0140*/  HMUL2 R6, R6.H0_H0, R6.H1_H1 ;  /* 0x3000000606067232 */ /* 0x001fce0000000800 */
.L_x_7:
[C---:B------:R-:W-:Y:S01]  /*0150*/  IMAD.SHL.U32 R4, R7.reuse, 0x2, RZ ;  /* 0x0000000207047824 */ /* 0x040fe200078e00ff */
[----:B------:R-:W-:-:S04]  /*0160*/  SHF.L.U64.HI R5, R7, 0x1, R8 ;  /* 0x0000000107057819 */ /* 0x000fc80000010208 */
[C---:B------:R-:W-:Y:S02]  /*0170*/  IADD3 R2, P1, R4.reuse, UR8, RZ ;  /* 0x0000000804027c10 */ /* 0x040fe4000ff3e0ff */
[----:B------:R-:W-:Y:S02]  /*0180*/  IADD3 R4, P0, R4, UR4, RZ ;  /* 0x0000000404047c10 */ /* 0x000fe4000ff1e0ff */
[C---:B------:R-:W-:Y:S02]  /*0190*/  IADD3.X R3, R5.reuse, UR9, RZ, P1, !PT ;  /* 0x0000000905037c10 */ /* 0x040fe40008ffe4ff */
[----:B------:R-:W-:-:S04]  /*01a0*/  IADD3.X R5, R5, UR5, RZ, P0, !PT ;  /* 0x0000000505057c10 */ /* 0x000fc800087fe4ff */
[----:B------:R-:W2:Y:S04]  /*01b0*/  LDG.E.U16 R3, desc[UR6][R2.64] ;  /* 0x0000000602037981 */ /* 0x000ea8000c1e1500 */
[----:B------:R-:W2:Y:S01]  /*01c0*/  LDG.E.U16 R4, desc[UR6][R4.64] ;  /* 0x0000000604047981 */ /* 0x000ea2000c1e1500 */
[----:B------:R-:W-:Y:S01]  /*01d0*/  BSSY B0, `(.L_x_0) ;  /* 0x0000019000007945 */ /* 0x000fe20003800000 */
[----:B--2---:R-:W-:-:S13]  /*01e0*/  HSETP2.NEU.AND P0, PT, R3.H0_H0, R4.H0_H0, PT ;  /* 0x2000000403007234 */ /* 0x004fda0003f0d800 */
[----:B------:R-:W-:Y:S05]  /*01f0*/  @!P0 BRA `(.L_x_1) ;  /* 0x0000000000588947 */ /* 0x000fea0003800000 */
[C---:B------:R-:W-:Y:S01]  /*0200*/  HSETP2.NEU.AND P0, PT, R3.reuse.H0_H0, RZ.H0_H0, PT ;  /* 0x200000ff03007234 */ /* 0x040fe20003f0d800 */
[----:B------:R-:W-:Y:S01]  /*0210*/  HADD2 R2, R3.H0_H0, -R4.H0_H0 ;  /* 0xa000000403027230 */ /* 0x000fe20000000800 */
[----:B------:R-:W-:Y:S04]  /*0220*/  BSSY B1, `(.L_x_2) ;  /* 0x0000010000017945 */ /* 0x000fe80003800000 */
[----:B------:R-:W-:-:S07]  /*0230*/  LOP3.LUT R5, R2, 0x7fff, RZ, 0xc0, !PT ;  /* 0x00007fff02057812 */ /* 0x000fce00078ec0ff */
[----:B------:R-:W-:Y:S05]  /*0240*/  @!P0 BRA `(.L_x_3) ;  /* 0x00000000001c8947 */ /* 0x000fea0003800000 */
[----:B------:R-:W-:Y:S02]  /*0250*/  LOP3.LUT R2, R3, 0x7fff, RZ, 0xc0, !PT ;  /* 0x00007fff03027812 */ /* 0x000fe400078ec0ff */
[----:B------:R-:W-:Y:S02]  /*0260*/  LOP3.LUT R3, R4, 0x7fff, RZ, 0xc0, !PT ;  /* 0x00007fff04037812 */ /* 0x000fe400078ec0ff */
[----:B------:R-:W-:-:S03]  /*0270*/  HSETP2.NEU.AND P0, PT, R4.H0_H0, RZ.H0_H0, PT ;  /* 0x200000ff04007234 */ /* 0x000fc60003f0d800 */
[----:B------:R-:W-:-:S05]  /*0280*/  HADD2 R2, R2.H0_H0, R3.H0_H0 ;  /* 0x2000000302027230 */ /* 0x000fca0000000800 */
[----:B------:R-:W-:-:S05]  /*0290*/  HSETP2.GEU.AND P1, PT, R2.H0_H0, UR10.H0_H0, PT ;  /* 0x2000000a02007e34 */ /* 0x000fca000bf2e800 */
[----:B------:R-:W-:-:S13]  /*02a0*/  PLOP3.LUT P0, PT, P0, P1, PT, 0x80, 0x0 ;  /* 0x000000000000781c */ /* 0x000fda0000703070 */
[----:B------:R-:W-:Y:S05]  /*02b0*/  @P0 BRA `(.L_x_4) ;  /* 0x00000000000c0947 */ /* 0x000fea0003800000 */
.L_x_3:
[----:B------:R-:W-:-:S05]  /*02c0*/  HSETP2.GEU.AND P0, PT, R5.H0_H0, R6.H0_H0, PT ;  /* 0x2000000605007234 */ /* 0x000fca0003f0e800 */
[----:B------:R-:W-:Y:S01]  /*02d0*/  SEL R2, RZ, 0x1, P0 ;  /* 0x00000001ff027807 */ /* 0x000fe20000000000 */
[----:B------:R-:W-:Y:S07]  /*02e0*/  BRA `(.L_x_5) ;  /* 0x00000000000c7947 */ /* 0x000fee0003800000 */
.L_x_4:
[----:B------:R-:W-:-:S05]  /*02f0*/  HMUL2 R2, R2.H0_H0, UR11.H0_H0 ;  /* 0x2000000b02027c32 */ /* 0x000fca0008000800 */
[----:B------:R-:W-:-:S05]  /*0300*/  HSETP2.GEU.AND P0, PT, R5.H0_H0, R2.H0_H0, PT ;  /* 0x2000000205007234 */ /* 0x000fca0003f0e800 */
[----:B------:R-:W-:-:S08]  /*0310*/  SEL R2, RZ, 0x1, P0 ;  /* 0x00000001ff027807 */ /* 0x000fd00000000000 */
.L_x_5:
[----:B------:R-:W-:Y:S05]  /*0320*/  BSYNC B1 ;  /* 0x0000000000017941 */ /* 0x000fea0003800000 */
.L_x_2:
[----:B------:R-:W-:-:S04]  /*0330*/  PRMT R2, R2, 0x9910, RZ ;  /* 0x0000991002027816 */ /* 0x000fc800000000ff */
[----:B------:R-:W-:-:S13]  /*0340*/  ISETP.NE.AND P0, PT, R2, RZ, PT ;  /* 0x000000ff0200720c */ /* 0x000fda0003f05270 */
[----:B------:R-:W-:Y:S05]  /*0350*/  @!P0 BRA `(.L_x_6) ;  /* 0x00000000001c8947 */ /* 0x000fea0003800000 */
.L_x_1:
[----:B------:R-:W-:Y:S05]  /*0360*/  BSYNC B0 ;  /* 0x0000000000007941 */ /* 0x000fea0003800000 */
.L_x_0:
[----:B------:R-:W-:-:S05]  /*0370*/  IADD3 R7, P0, R0, R7, RZ ;  /* 0x0000000700077210 */ /* 0x000fca0007f1e0ff */
[----:B------:R-:W-:Y:S01]  /*0380*/  IMAD.X R8, RZ, RZ, R8, P0 ;  /* 0x000000ffff087224 */ /* 0x000fe200000e0608 */
[----:B------:R-:W-:-:S04]  /*0390*/  ISETP.GE.U32.AND P0, PT, R7, UR12, PT ;  /* 0x0000000c07007c0c */ /* 0x000fc8000bf06070 */
[----:B------:R-:W-:-:S13]  /*03a0*/  ISETP.GE.U32.AND.EX P0, PT, R8, UR13, PT, P0 ;  /* 0x0000000d08007c0c */ /* 0x000fda000bf06100 */
[----:B------:R-:W-:Y:S05]  /*03b0*/  @!P0 BRA `(.L_x_7) ;  /* 0xfffffffc00648947 */ /* 0x000fea000383ffff */
[----:B------:R-:W-:Y:S05]  /*03c0*/  EXIT ;  /* 0x000000000000794d */ /* 0x000fea0003800000 */
.L_x_6:
[----:B------:R-:W0:Y:S02]  /*03d0*/  LDC.64 R2, c[0x0][0x210] ;  /* 0x00008400ff027b82 */ /* 0x000e240000000a00 */
[----:B0-----:R-:W-:Y:S01]  /*03e0*/  STG.E desc[UR6][R2.64], RZ ;  /* 0x000000ff02007986 */ /* 0x001fe2000c101906 */
[----:B------:R-:W-:Y:S05]  /*03f0*/  EXIT ;  /* 0x000000000000794d */ /* 0x000fea0003800000 */
.L_x_8:
[----:B------:R-:W-:-:S00]  /*0400*/  BRA `(.L_x_8) ;  /* 0xfffffffc00fc7947 */ /* 0x000fc0000383ffff */
[----:B------:R-:W-:-:S00]  /*0410*/  NOP ;  /* 0x0000000000007918 */ /* 0x000fc00000000000 */
        /* <DEDUP_REMOVED lines=14> */
.L_x_107:


//--------------------- .text._ZN7cutlass9reference6device6kernel17GemmPlanarComplexINS_6half_tENS_6layout11ColumnMajorES4_S6_S4_S6_ffNS_16NumericConverterIS4_fLNS_15FloatRoundStyleE2EEENS_12multiply_addINS_7complexIfEESC_SC_EEEEvNS_4gemm9GemmCoordENSB_IT5_EENS_22TensorRefPlanarComplexIT_T0_EENS_16ComplexTransformENSI_IT1_T2_EESM_SH_NSI_IT3_T4_EESS_NSB_IT6_EE --------------------------
	.section	.text._ZN7cutlass9reference6device6kernel17GemmPlanarComplexINS_6half_tENS_6layout11ColumnMajorES4_S6_S4_S6_ffNS_16NumericConverterIS4_fLNS_15FloatRoundStyleE2EEENS_12multiply_addINS_7complexIfEESC_SC_EEEEvNS_4gemm9GemmCoordENSB_IT5_EENS_22TensorRefPlanarComplexIT_T0_EENS_16ComplexTransformENSI_IT1_T2_EESM_SH_NSI_IT3_T4_EESS_NSB_IT6_EE,"ax",@progbits
	.align	128
        .global         _ZN7cutlass9reference6device6kernel17GemmPlanarComplexINS_6half_tENS_6layout11ColumnMajorES4_S6_S4_S6_ffNS_16NumericConverterIS4_fLNS_15FloatRoundStyleE2EEENS_12multiply_addINS_7complexIfEESC_SC_EEEEvNS_4gemm9GemmCoordENSB_IT5_EENS_22TensorRefPlanarComplexIT_T0_EENS_16ComplexTransformENSI_IT1_T2_EESM_SH_NSI_IT3_T4_EESS_NSB_IT6_EE
        .type           _ZN7cutlass9reference6device6kernel17GemmPlanarComplexINS_6half_tENS_6layout11ColumnMajorES4_S6_S4_S6_ffNS_16NumericConverterIS4_fLNS_15FloatRoundStyleE2EEENS_12multiply_addINS_7complexIfEESC_SC_EEEEvNS_4gemm9GemmCoordENSB_IT5_EENS_22TensorRefPlanarComplexIT_T0_EENS_16ComplexTransformENSI_IT1_T2_EESM_SH_NSI_IT3_T4_EESS_NSB_IT6_EE,@function
        .size           _ZN7cutlass9reference6device6kernel17GemmPlanarComplexINS_6half_tENS_6layout11ColumnMajorES4_S6_S4_S6_ffNS_16NumericConverterIS4_fLNS_15FloatRoundStyleE2EEENS_12multiply_addINS_7complexIfEESC_SC_EEEEvNS_4gemm9GemmCoordENSB_IT5_EENS_22TensorRefPlanarComplexIT_T0_EENS_16ComplexTransformENSI_IT1_T2_EESM_SH_NSI_IT3_T4_EESS_NSB_IT6_EE,(.L_x_108 - _ZN7cutlass9reference6device6kernel17GemmPlanarComplexINS_6half_tENS_6layout11ColumnMajorES4_S6_S4_S6_ffNS_16NumericConverterIS4_fLNS_15FloatRoundStyleE2EEENS_12multiply_addINS_7complexIfEESC_SC_EEEEvNS_4gemm9GemmCoordENSB_IT5_EENS_22TensorRefPlanarComplexIT_T0_EENS_16ComplexTransformENSI_IT1_T2_EESM_SH_NSI_IT3_T4_EESS_NSB_IT6_EE)
        .other          _ZN7cutlass9reference6device6kernel17GemmPlanarComplexINS_6half_tENS_6layout11ColumnMajorES4_S6_S4_S6_ffNS_16NumericConverterIS4_fLNS_15FloatRoundStyleE2EEENS_12multiply_addINS_7complexIfEESC_SC_EEEEvNS_4gemm9GemmCoordENSB_IT5_EENS_22TensorRefPlanarComplexIT_T0_EENS_16ComplexTransformENSI_IT1_T2_EESM_SH_NSI_IT3_T4_EESS_NSB_IT6_EE,@"STO_CUDA_ENTRY STV_DEFAULT"
_ZN7cutlass9reference6device6kernel17GemmPlanarComplexINS_6half_tENS_6layout11ColumnMajorES4_S6_S4_S6_ffNS_16NumericConverterIS4_fLNS_15FloatRoundStyleE2EEENS_12multiply_addINS_7complexIfEESC_SC_EEEEvNS_4gemm9GemmCoordENSB_IT5_EENS_22TensorRefPlanarComplexIT_T0_EENS_16ComplexTransformENSI_IT1_T2_EESM_SH_NSI_IT3_T4_EESS_NSB_IT6_EE:
.text._ZN7cutlass9reference6device6kernel17GemmPlanarComplexINS_6half_tENS_6layout11ColumnMajorES4_S6_S4_S6_ffNS_16NumericConverterIS4_fLNS_15FloatRoundStyleE2EEENS_12multiply_addINS_7complexIfEESC_SC_EEEEvNS_4gemm9GemmCoordENSB_IT5_EENS_22TensorRefPlanarComplexIT_T0_EENS_16ComplexTransformENSI_IT1_T2_EESM_SH_NSI_IT3_T4_EESS_NSB_IT6_EE:
[----:B------:R-:W-:Y:S08]  /*0000*/  LDC R1, c[0x0][0x28] ;  /* 0x00000a00ff017b82 */ /* 0x000ff00000000800 */
[----:B------:R-:W0:Y:S01]  /*0010*/  LDC R0, c[0x0][0x218] ;  /* 0x00008600ff007b82 */ /* 0x000e220000000800 */
[----:B------:R-:W1:Y:S01]  /*0020*/  S2R R3, SR_CTAID.X ;  /* 0x0000000000037919 */ /* 0x000e620000002500 */
[----:B------:R-:W-:Y:S01]  /*0030*/  ULDC UR5, c[0x0][0x0] ;  /* 0x0000000000057ab9 */ /* 0x000fe20000000800 */
[----:B------:R-:W-:Y:S01]  /*0040*/  ULDC UR4, c[0x0][0x4] ;  /* 0x0000010000047ab9 */ /* 0x000fe20000000800 */
[----:B------:R-:W-:Y:S01]  /*0050*/  ULDC.64 UR8, c[0x0][0x2a0] ;  /* 0x0000a80000087ab9 */ /* 0x000fe20000000a00 */
[----:B------:R-:W1:Y:S01]  /*0060*/  S2R R48, SR_TID.X ;  /* 0x0000000000307919 */ /* 0x000e620000002100 */
[----:B------:R-:W-:Y:S01]  /*0070*/  MOV R44, UR8 ;  /* 0x00000008002c7c02 */ /* 0x000fe20008000f00 */
[----:B------:R-:W-:Y:S01]  /*0080*/  IMAD.U32 R43, RZ, RZ, UR9 ;  /* 0x00000009ff2b7e24 */ /* 0x000fe2000f8e00ff */
[----:B------:R-:W-:Y:S01]  /*0090*/  MOV R42, UR9 ;  /* 0x00000009002a7c02 */ /* 0x000fe20008000f00 */
[----:B------:R-:W2:Y:S01]  /*00a0*/  S2R R2, SR_CTAID.Y ;  /* 0x0000000000027919 */ /* 0x000ea20000002600 */
[----:B------:R-:W-:Y:S01]  /*00b0*/  IMAD.U32 R41, RZ, RZ, UR8 ;  /* 0x00000008ff297e24 */ /* 0x000fe2000f8e00ff */
[----:B------:R-:W-:Y:S01]  /*00c0*/  MOV R40, UR9 ;  /* 0x0000000900287c02 */ /* 0x000fe20008000f00 */
[----:B------:R-:W-:Y:S01]  /*00d0*/  IMAD.U32 R39, RZ, RZ, UR8 ;  /* 0x00000008ff277e24 */ /* 0x000fe2000f8e00ff */
[----:B------:R-:W2:Y:S01]  /*00e0*/  S2R R45, SR_TID.Y ;  /* 0x00000000002d7919 */ /* 0x000ea20000002200 */
[----:B------:R-:W-:Y:S01]  /*00f0*/  MOV R38, UR9 ;  /* 0x0000000900267c02 */ /* 0x000fe20008000f00 */
[----:B------:R-:W-:Y:S01]  /*0100*/  IMAD.U32 R37, RZ, RZ, UR8 ;  /* 0x00000008ff257e24 */ /* 0x000fe2000f8e00ff */
        /* <DEDUP_REMOVED lines=8> */
[----:B0-----:R-:W-:Y:S01]  /*0190*/  ISETP.GE.AND P0, PT, R0, 0x1, PT ;  /* 0x000000010000780c */ /* 0x001fe20003f06270 */
        /* <DEDUP_REMOVED lines=12> */
[----:B-1----:R-:W-:Y:S01]  /*0260*/  IMAD R48, R3, UR5, R48 ;  /* 0x0000000503307c24 */ /* 0x002fe2000f8e0230 */
[----:B------:R-:W-:Y:S01]  /*0270*/  MOV R16, UR9 ;  /* 0x0000000900107c02 */ /* 0x000fe20008000f00 */
[----:B------:R-:W-:Y:S01]  /*0280*/  IMAD.U32 R15, RZ, RZ, UR8 ;  /* 0x00000008ff0f7e24 */ /* 0x000fe2000f8e00ff */
[----:B------:R-:W-:Y:S01]  /*0290*/  MOV R14, UR9 ;  /* 0x00000009000e7c02 */ /* 0x000fe20008000f00 */
[----:B------:R-:W-:Y:S01]  /*02a0*/  IMAD.U32 R13, RZ, RZ, UR8 ;  /* 0x00000008ff0d7e24 */ /* 0x000fe2000f8e00ff */
[----:B------:R-:W-:Y:S01]  /*02b0*/  ULDC.64 UR6, c[0x0][0x208] ;  /* 0x0000820000067ab9 */ /* 0x000fe20000000a00 */
[----:B------:R-:W-:Y:S01]  /*02c0*/  SHF.L.U32 R48, R48, 0x2, RZ ;  /* 0x0000000230307819 */ /* 0x000fe200000006ff */
[----:B--2---:R-:W-:-:S05]  /*02d0*/  IMAD R45, R2, UR4, R45 ;  /* 0x00000004022d7c24 */ /* 0x004fca000f8e022d */
[----:B------:R-:W-:Y:S01]  /*02e0*/  SHF.L.U32 R45, R45, 0x2, RZ ;  /* 0x000000022d2d7819 */ /* 0x000fe200000006ff */
[----:B------:R-:W-:Y:S06]  /*02f0*/  @!P0 BRA `(.L_x_9) ;  /* 0x0000004400cc8947 */ /* 0x000fec0003800000 */
[C---:B------:R-:W-:Y:S01]  /*0300*/  VIADD R2, R45.reuse, 0x1 ;  /* 0x000000012d027836 */ /* 0x040fe20000000000 */
[----:B------:R-:W-:Y:S01]  /*0310*/  ULDC.64 UR10, c[0x0][0x250] ;  /* 0x00009400000a7ab9 */ /* 0x000fe20000000a00 */
[----:B------:R-:W-:Y:S01]  /*0320*/  SHF.R.S32.HI R76, RZ, 0x1f, R45 ;  /* 0x0000001fff4c7819 */ /* 0x000fe2000001142d */
[C---:B------:R-:W-:Y:S01]  /*0330*/  IMAD.WIDE.U32 R8, R45.reuse, UR10, RZ ;  /* 0x0000000a2d087c25 */ /* 0x040fe2000f8e00ff */
[C---:B------:R-:W-:Y:S01]  /*0340*/  IADD3 R6, R45.reuse, 0x2, RZ ;  /* 0x000000022d067810 */ /* 0x040fe20007ffe0ff */
[----:B------:R-:W-:Y:S01]  /*0350*/  ULDC.64 UR4, c[0x0][0x258] ;  /* 0x0000960000047ab9 */ /* 0x000fe20000000a00 */
[----:B------:R-:W-:Y:S01]  /*0360*/  SHF.R.S32.HI R5, RZ, 0x1f, R2 ;  /* 0x0000001fff057819 */ /* 0x000fe20000011402 */
[----:B------:R-:W-:Y:S01]  /*0370*/  IMAD R76, R76, UR10, RZ ;  /* 0x0000000a4c4c7c24 */ /* 0x000fe2000f8e02ff */
[----:B------:R-:W-:Y:S01]  /*0380*/  IADD3 R10, R45, 0x3, RZ ;  /* 0x000000032d0a7810 */ /* 0x000fe20007ffe0ff */
[----:B------:R-:W-:Y:S01]  /*0390*/  USHF.L.U64.HI UR12, UR4, 0x1, UR5 ;  /* 0x00000001040c7899 */ /* 0x000fe20008010205 */
[----:B------:R-:W-:Y:S01]  /*03a0*/  VIADD R11, R48, 0x2 ;  /* 0x00000002300b7836 */ /* 0x000fe20000000000 */
[----:B------:R-:W-:Y:S01]  /*03b0*/  USHF.L.U32 UR13, UR4, 0x1, URZ ;  /* 0x00000001040d7899 */ /* 0x000fe2000800063f */
[----:B------:R-:W-:Y:S01]  /*03c0*/  IMAD R5, R5, UR10, RZ ;  /* 0x0000000a05057c24 */ /* 0x000fe2000f8e02ff */
[----:B------:R-:W-:Y:S01]  /*03d0*/  MOV R42, UR9 ;  /* 0x00000009002a7c02 */ /* 0x000fe20008000f00 */
[----:B------:R-:W-:Y:S01]  /*03e0*/  IMAD R76, R45, UR11, R76 ;  /* 0x0000000b2d4c7c24 */ /* 0x000fe2000f8e024c */
[----:B------:R-:W-:Y:S01]  /*03f0*/  ULDC.64 UR4, c[0x0][0x238] ;  /* 0x00008e0000047ab9 */ /* 0x000fe20000000a00 */
[C---:B------:R-:W-:Y:S01]  /*0400*/  IMAD R5, R2.reuse, UR11, R5 ;  /* 0x0000000b02057c24 */ /* 0x040fe2000f8e0205 */
[----:B------:R-:W-:Y:S01]  /*0410*/  USHF.L.U64.HI UR14, UR4, 0x1, UR5 ;  /* 0x00000001040e7899 */ /* 0x000fe20008010205 */
[----:B------:R-:W-:Y:S01]  /*0420*/  IMAD.WIDE.U32 R2, R2, UR10, RZ ;  /* 0x0000000a02027c25 */ /* 0x000fe2000f8e00ff */
[----:B------:R-:W-:Y:S01]  /*0430*/  MOV R39, UR8 ;  /* 0x0000000800277c02 */ /* 0x000fe20008000f00 */
[----:B------:R-:W-:Y:S01]  /*0440*/  UMOV UR17, URZ ;  /* 0x0000003f00117c82 */ /* 0x000fe20008000000 */
[----:B------:R-:W-:Y:S01]  /*0450*/  MOV R37, UR8 ;  /* 0x0000000800257c02 */ /* 0x000fe20008000f00 */
[----:B------:R-:W-:Y:S01]  /*0460*/  IMAD.IADD R88, R3, 0x1, R5 ;  /* 0x0000000103587824 */ /* 0x000fe200078e0205 */
[----:B------:R-:W-:Y:S01]  /*0470*/  SHF.R.S32.HI R3, RZ, 0x1f, R6 ;  /* 0x0000001fff037819 */ /* 0x000fe20000011406 */
[----:B------:R-:W-:Y:S01]  /*0480*/  IMAD.IADD R76, R9, 0x1, R76 ;  /* 0x00000001094c7824 */ /* 0x000fe200078e024c */
[----:B------:R-:W-:Y:S01]  /*0490*/  SHF.R.S32.HI R5, RZ, 0x1f, R10 ;  /* 0x0000001fff057819 */ /* 0x000fe2000001140a */
[----:B------:R-:W-:Y:S01]  /*04a0*/  IMAD.SHL.U32 R89, R2, 0x2, RZ ;  /* 0x0000000202597824 */ /* 0x000fe200078e00ff */
[----:B------:R-:W-:Y:S01]  /*04b0*/  IADD3 R9, R48, 0x3, RZ ;  /* 0x0000000330097810 */ /* 0x000fe20007ffe0ff */
[----:B------:R-:W-:Y:S01]  /*04c0*/  IMAD R3, R3, UR10, RZ ;  /* 0x0000000a03037c24 */ /* 0x000fe2000f8e02ff */
[----:B------:R-:W-:Y:S01]  /*04d0*/  SHF.L.U64.HI R88, R2, 0x1, R88 ;  /* 0x0000000102587819 */ /* 0x000fe20000010258 */
[----:B------:R-:W-:Y:S01]  /*04e0*/  IMAD R5, R5, UR10, RZ ;  /* 0x0000000a05057c24 */ /* 0x000fe2000f8e02ff */
[----:B------:R-:W-:Y:S01]  /*04f0*/  SHF.L.U64.HI R76, R8, 0x1, R76 ;  /* 0x00000001084c7819 */ /* 0x000fe2000001024c */
[C---:B------:R-:W-:Y:S01]  /*0500*/  IMAD R92, R6.reuse, UR11, R3 ;  /* 0x0000000b065c7c24 */ /* 0x040fe2000f8e0203 */
[----:B------:R-:W-:Y:S01]  /*0510*/  IADD3 R91, P2, R89, UR13, RZ ;  /* 0x0000000d595b7c10 */ /* 0x000fe2000ff5e0ff */
[----:B------:R-:W-:Y:S01]  /*0520*/  IMAD.WIDE.U32 R6, R6, UR10, RZ ;  /* 0x0000000a06067c25 */ /* 0x000fe2000f8e00ff */
[----:B------:R-:W-:-:S02]  /*0530*/  MOV R35, UR8 ;  /* 0x0000000800237c02 */ /* 0x000fc40008000f00 */
[----:B------:R-:W-:Y:S01]  /*0540*/  IADD3.X R90, R88, UR12, RZ, P2, !PT ;  /* 0x0000000c585a7c10 */ /* 0x000fe200097fe4ff */
[----:B------:R-:W-:Y:S01]  /*0550*/  IMAD.WIDE.U32 R2, R10, UR10, RZ ;  /* 0x0000000a0a027c25 */ /* 0x000fe2000f8e00ff */
[----:B------:R-:W-:Y:S01]  /*0560*/  USHF.L.U32 UR10, UR4, 0x1, URZ ;  /* 0x00000001040a7899 */ /* 0x000fe2000800063f */
[----:B------:R-:W-:Y:S02]  /*0570*/  SHF.L.U32 R93, R6, 0x1, RZ ;  /* 0x00000001065d7819 */ /* 0x000fe400000006ff */
[----:B------:R-:W-:Y:S01]  /*0580*/  IMAD.WIDE R106, R9, 0x2, RZ ;  /* 0x00000002096a7825 */ /* 0x000fe200078e02ff */
[----:B------:R-:W-:Y:S01]  /*0590*/  ULDC.64 UR4, c[0x0][0x230] ;  /* 0x00008c0000047ab9 */ /* 0x000fe20000000a00 */
[----:B------:R-:W-:Y:S01]  /*05a0*/  MOV R33, UR8 ;  /* 0x0000000800217c02 */ /* 0x000fe20008000f00 */
[----:B------:R-:W-:Y:S01]  /*05b0*/  USHF.L.U64.HI UR15, UR4, 0x1, UR5 ;  /* 0x00000001040f7899 */ /* 0x000fe20008010205 */
[----:B------:R-:W-:Y:S01]  /*05c0*/  IMAD.WIDE R104, R11, 0x2, RZ ;  /* 0x000000020b687825 */ /* 0x000fe200078e02ff */
[----:B------:R-:W-:Y:S01]  /*05d0*/  IADD3 R81, P1, R106, UR10, RZ ;  /* 0x0000000a6a517c10 */ /* 0x000fe2000ff3e0ff */
[----:B------:R-:W-:Y:S01]  /*05e0*/  USHF.L.U32 UR16, UR4, 0x1, URZ ;  /* 0x0000000104107899 */ /* 0x000fe2000800063f */
[----:B------:R-:W-:Y:S01]  /*05f0*/  MOV R31, UR8 ;  /* 0x00000008001f7c02 */ /* 0x000fe20008000f00 */
[----:B------:R-:W-:Y:S01]  /*0600*/  IMAD R5, R10, UR11, R5 ;  /* 0x0000000b0a057c24 */ /* 0x000fe2000f8e0205 */
[----:B------:R-:W-:Y:S01]  /*0610*/  IADD3 R83, P0, R104, UR10, RZ ;  /* 0x0000000a68537c10 */ /* 0x000fe2000ff1e0ff */
[----:B------:R-:W-:Y:S01]  /*0620*/  VIADD R12, R48, 0x1 ;  /* 0x00000001300c7836 */ /* 0x000fe20000000000 */
[----:B------:R-:W-:Y:S01]  /*0630*/  IADD3.X R80, R107, UR14, RZ, P1, !PT ;  /* 0x0000000e6b507c10 */ /* 0x000fe20008ffe4ff */
[----:B------:R-:W-:Y:S01]  /*0640*/  IMAD.SHL.U32 R77, R8, 0x2, RZ ;  /* 0x00000002084d7824 */ /* 0x000fe200078e00ff */
[----:B------:R-:W-:Y:S01]  /*0650*/  IADD3.X R82, R105, UR14, RZ, P0, !PT ;  /* 0x0000000e69527c10 */ /* 0x000fe200087fe4ff */
[----:B------:R-:W-:Y:S01]  /*0660*/  IMAD.IADD R92, R7, 0x1, R92 ;  /* 0x00000001075c7824 */ /* 0x000fe200078e025c */
[----:B------:R-:W-:Y:S01]  /*0670*/  IADD3 R95, P1, R93, UR13, RZ ;  /* 0x0000000d5d5f7c10 */ /* 0x000fe2000ff3e0ff */
[----:B------:R-:W-:Y:S01]  /*0680*/  IMAD.IADD R96, R3, 0x1, R5 ;  /* 0x0000000103607824 */ /* 0x000fe200078e0205 */
[----:B------:R-:W-:Y:S01]  /*0690*/  IADD3 R79, P5, R77, UR13, RZ ;  /* 0x0000000d4d4f7c10 */ /* 0x000fe2000ffbe0ff */
[----:B------:R-:W-:Y:S01]  /*06a0*/  IMAD.SHL.U32 R97, R2, 0x2, RZ ;  /* 0x0000000202617824 */ /* 0x000fe200078e00ff */
[----:B------:R-:W-:Y:S01]  /*06b0*/  SHF.L.U64.HI R92, R6, 0x1, R92 ;  /* 0x00000001065c7819 */ /* 0x000fe2000001025c */
[----:B------:R-:W-:Y:S01]  /*06c0*/  IMAD.WIDE R102, R12, 0x2, RZ ;  /* 0x000000020c667825 */ /* 0x000fe200078e02ff */
[----:B------:R-:W-:Y:S01]  /*06d0*/  SHF.L.U64.HI R96, R2, 0x1, R96 ;  /* 0x0000000102607819 */ /* 0x000fe20000010260 */
[----:B------:R-:W-:Y:S01]  /*06e0*/  ULDC UR11, c[0x0][0x240] ;  /* 0x00009000000b7ab9 */ /* 0x000fe20000000800 */
[----:B------:R-:W-:Y:S01]  /*06f0*/  IADD3 R99, P0, R97, UR13, RZ ;  /* 0x0000000d61637c10 */ /* 0x000fe2000ff1e0ff */
[----:B------:R-:W-:Y:S01]  /*0700*/  IMAD.WIDE R100, R48, 0x2, RZ ;  /* 0x0000000230647825 */ /* 0x000fe200078e02ff */
[----:B------:R-:W-:Y:S01]  /*0710*/  IADD3 R85, P4, R102, UR10, RZ ;  /* 0x0000000a66557c10 */ /* 0x000fe2000ff9e0ff */
[----:B------:R-:W-:Y:S01]  /*0720*/  UISETP.NE.AND UP3, UPT, UR11, 0x1, UPT ;  /* 0x000000010b00788c */ /* 0x000fe2000bf65270 */
[----:B------:R-:W-:Y:S01]  /*0730*/  IADD3.X R78, R76, UR12, RZ, P5, !PT ;  /* 0x0000000c4c4e7c10 */ /* 0x000fe2000affe4ff */
[----:B------:R-:W-:Y:S01]  /*0740*/  IMAD.U32 R41, RZ, RZ, UR8 ;  /* 0x00000008ff297e24 */ /* 0x000fe2000f8e00ff */
[----:B------:R-:W-:Y:S01]  /*0750*/  IADD3 R87, P3, R100, UR10, RZ ;  /* 0x0000000a64577c10 */ /* 0x000fe2000ff7e0ff */
[----:B------:R-:W-:Y:S01]  /*0760*/  IMAD.U32 R40, RZ, RZ, UR9 ;  /* 0x00000009ff287e24 */ /* 0x000fe2000f8e00ff */
[----:B------:R-:W-:Y:S01]  /*0770*/  IADD3.X R84, R103, UR14, RZ, P4, !PT ;  /* 0x0000000e67547c10 */ /* 0x000fe2000a7fe4ff */
[----:B------:R-:W-:Y:S01]  /*0780*/  IMAD.U32 R38, RZ, RZ, UR9 ;  /* 0x00000009ff267e24 */ /* 0x000fe2000f8e00ff */
[----:B------:R-:W-:Y:S01]  /*0790*/  IADD3.X R86, R101, UR14, RZ, P3, !PT ;  /* 0x0000000e65567c10 */ /* 0x000fe20009ffe4ff */
[----:B------:R-:W-:Y:S01]  /*07a0*/  IMAD.U32 R36, RZ, RZ, UR9 ;  /* 0x00000009ff247e24 */ /* 0x000fe2000f8e00ff */
[----:B------:R-:W-:Y:S01]  /*07b0*/  IADD3.X R94, R92, UR12, RZ, P1, !PT ;  /* 0x0000000c5c5e7c10 */ /* 0x000fe20008ffe4ff */
[----:B------:R-:W-:Y:S01]  /*07c0*/  IMAD.U32 R34, RZ, RZ, UR9 ;  /* 0x00000009ff227e24 */ /* 0x000fe2000f8e00ff */
[----:B------:R-:W-:Y:S01]  /*07d0*/  IADD3.X R98, R96, UR12, RZ, P0, !PT ;  /* 0x0000000c60627c10 */ /* 0x000fe200087fe4ff */
        /* <DEDUP_REMOVED lines=17> */
[----:B------:R-:W-:Y:S01]  /*08f0*/  UISETP.NE.AND UP2, UPT, UR11, 0x1, UPT ;  /* 0x000000010b00788c */ /* 0x000fe2000bf45270 */
[----:B------:R-:W-:Y:S01]  /*0900*/  IMAD.U32 R14, RZ, RZ, UR9 ;  /* 0x00000009ff0e7e24 */ /* 0x000fe2000f8e00ff */
[----:B------:R-:W-:Y:S01]  /*0910*/  MOV R13, UR8 ;  /* 0x00000008000d7c02 */ /* 0x000fe20008000f00 */
[----:B------:R-:W-:-:S02]  /*0920*/  UISETP.NE.AND UP1, UPT, UR11, 0x1, UPT ;  /* 0x000000010b00788c */ /* 0x000fc4000bf25270 */
[----:B------:R-:W-:Y:S01]  /*0930*/  UISETP.NE.AND UP0, UPT, UR11, 0x1, UPT ;  /* 0x000000010b00788c */ /* 0x000fe2000bf05270 */
[----:B------:R-:W-:Y:S01]  /*0940*/  ULDC.64 UR4, c[0x0][0x210] ;  /* 0x0000840000047ab9 */ /* 0x000fe20000000a00 */
[----:B------:R-:W-:Y:S01]  /*0950*/  ULDC.64 UR8, c[0x0][0x248] ;  /* 0x0000920000087ab9 */ /* 0x000fe20000000a00 */
[----:B------:R-:W-:-:S08]  /*0960*/  ULDC.64 UR10, c[0x0][0x228] ;  /* 0x00008a00000a7ab9 */ /* 0x000fd00000000a00 */
.L_x_26:
[----:B------:R-:W-:Y:S01]  /*0970*/  PLOP3.LUT P0, PT, PT, PT, UP3, 0x80, 0x0 ;  /* 0x000000000000781c */ /* 0x000fe20003f0f038 */
[----:B------:R-:W-:Y:S11]  /*0980*/  BSSY B0, `(.L_x_10) ;  /* 0x000011f000007945 */ /* 0x000ff60003800000 */
[----:B------:R-:W-:Y:S01]  /*0990*/  @!UPT UIADD3 URZ, URZ, URZ, URZ ;  /* 0x0000003f3f3ff290 */ /* 0x000fe2000fffe03f */
[----:B------:R-:W-:Y:S05]  /*09a0*/  @!P0 BRA `(.L_x_11) ;  /* 0x0000000800e08947 */ /* 0x000fea0003800000 */
[----:B------:R-:W0:Y:S02]  /*09b0*/  LDC R0, c[0x0][0x260] ;  /* 0x00009800ff007b82 */ /* 0x000e240000000800 */
[----:B0-----:R-:W-:Y:S11]  /*09c0*/  ISETP.NE.AND P0, PT, R0, 0x1, PT ;  /* 0x000000010000780c */ /* 0x001ff60003f05270 */
[----:B------:R-:W-:Y:S02]  /*09d0*/  @!UPT UIADD3 URZ, URZ, URZ, URZ ;  /* 0x0000003f3f3ff290 */ /* 0x000fe4000fffe03f */
[----:B------:R-:W-:Y:S05]  /*09e0*/  @!P0 BRA `(.L_x_12) ;  /* 0x0000000400688947 */ /* 0x000fea0003800000 */
[----:B------:R-:W-:Y:S02]  /*09f0*/  ISETP.GE.AND P0, PT, R48, UR4, PT ;  /* 0x0000000430007c0c */ /* 0x000fe4000bf06270 */
[----:B------:R-:W-:Y:S02]  /*0a00*/  ISETP.GE.AND P1, PT, R12, UR4, PT ;  /* 0x000000040c007c0c */ /* 0x000fe4000bf26270 */
[C---:B------:R-:W-:Y:S02]  /*0a10*/  ISETP.LT.AND P0, PT, R45.reuse, UR5, !P0 ;  /* 0x000000052d007c0c */ /* 0x040fe4000c701270 */
[----:B------:R-:W-:Y:S11]  /*0a20*/  ISETP.LT.AND P1, PT, R45, UR5, !P1 ;  /* 0x000000052d007c0c */ /* 0x000ff6000cf21270 */
[----:B------:R-:W-:Y:S02]  /*0a30*/  @P0 IADD3 R52, P2, R100, UR10, RZ ;  /* 0x0000000a64340c10 */ /* 0x000fe4000ff5e0ff */
[----:B------:R-:W-:Y:S02]  /*0a40*/  @P0 IADD3 R50, P3, R77, UR8, RZ ;  /* 0x000000084d320c10 */ /* 0x000fe4000ff7e0ff */
[----:B------:R-:W-:Y:S02]  /*0a50*/  @P0 IADD3.X R53, R101, UR11, RZ, P2, !PT ;  /* 0x0000000b65350c10 */ /* 0x000fe400097fe4ff */
[----:B------:R-:W-:Y:S02]  /*0a60*/  @P0 IADD3 R54, P2, R79, UR8, RZ ;  /* 0x000000084f360c10 */ /* 0x000fe4000ff5e0ff */
[----:B------:R-:W-:Y:S01]  /*0a70*/  @P1 IADD3 R58, P4, R102, UR10, RZ ;  /* 0x0000000a663a1c10 */ /* 0x000fe2000ff9e0ff */
[----:B------:R-:W2:Y:S01]  /*0a80*/  @P0 LDG.E.U16 R6, desc[UR6][R52.64] ;  /* 0x0000000634060981 */ /* 0x000ea2000c1e1500 */
[----:B------:R-:W-:Y:S02]  /*0a90*/  @P0 IADD3.X R55, R78, UR9, RZ, P2, !PT ;  /* 0x000000094e370c10 */ /* 0x000fe400097fe4ff */
[----:B------:R-:W-:Y:S02]  /*0aa0*/  @P0 IADD3.X R51, R76, UR9, RZ, P3, !PT ;  /* 0x000000094c330c10 */ /* 0x000fe40009ffe4ff */
[----:B------:R-:W-:Y:S01]  /*0ab0*/  @P0 IADD3 R46, P3, R87, UR10, RZ ;  /* 0x0000000a572e0c10 */ /* 0x000fe2000ff7e0ff */
[----:B------:R0:W3:Y:S01]  /*0ac0*/  @P0 LDG.E.U16 R7, desc[UR6][R54.64] ;  /* 0x0000000636070981 */ /* 0x0000e2000c1e1500 */
[----:B------:R-:W-:Y:S02]  /*0ad0*/  @P1 IADD3.X R59, R103, UR11, RZ, P4, !PT ;  /* 0x0000000b673b1c10 */ /* 0x000fe4000a7fe4ff */
[----:B------:R-:W-:Y:S01]  /*0ae0*/  @P0 IADD3.X R47, R86, UR11, RZ, P3, !PT ;  /* 0x0000000b562f0c10 */ /* 0x000fe20009ffe4ff */
[----:B------:R-:W4:Y:S01]  /*0af0*/  @P0 LDG.E.U16 R5, desc[UR6][R50.64] ;  /* 0x0000000632050981 */ /* 0x000f22000c1e1500 */
[----:B------:R-:W-:Y:S02]  /*0b00*/  @P1 IADD3 R66, P3, R77, UR8, RZ ;  /* 0x000000084d421c10 */ /* 0x000fe4000ff7e0ff */
[----:B------:R-:W-:Y:S02]  /*0b10*/  @P1 IADD3 R64, P4, R79, UR8, RZ ;  /* 0x000000084f401c10 */ /* 0x000fe4000ff9e0ff */
[----:B------:R-:W5:Y:S01]  /*0b20*/  @P0 LDG.E.U16 R47, desc[UR6][R46.64] ;  /* 0x000000062e2f0981 */ /* 0x000f62000c1e1500 */
[----:B------:R-:W-:Y:S02]  /*0b30*/  @P1 IADD3.X R67, R76, UR9, RZ, P3, !PT ;  /* 0x000000094c431c10 */ /* 0x000fe40009ffe4ff */
[----:B------:R-:W-:Y:S02]  /*0b40*/  @P1 IADD3 R62, P3, R85, UR10, RZ ;  /* 0x0000000a553e1c10 */ /* 0x000fe4000ff7e0ff */
[----:B------:R-:W-:Y:S02]  /*0b50*/  @P1 IADD3.X R65, R78, UR9, RZ, P4, !PT ;  /* 0x000000094e411c10 */ /* 0x000fe4000a7fe4ff */
[----:B------:R-:W-:Y:S02]  /*0b60*/  @P1 IADD3.X R63, R84, UR11, RZ, P3, !PT ;  /* 0x0000000b543f1c10 */ /* 0x000fe40009ffe4ff */
[----:B------:R-:W-:Y:S01]  /*0b70*/  ISETP.GE.AND P2, PT, R11, UR4, PT ;  /* 0x000000040b007c0c */ /* 0x000fe2000bf46270 */
[----:B------:R1:W5:Y:S03]  /*0b80*/  @P1 LDG.E.U16 R52, desc[UR6][R58.64] ;  /* 0x000000063a341981 */ /* 0x000366000c1e1500 */
[----:B------:R-:W-:Y:S01]  /*0b90*/  ISETP.LT.AND P2, PT, R45, UR5, !P2 ;  /* 0x000000052d007c0c */ /* 0x000fe2000d741270 */
[----:B------:R-:W5:Y:S04]  /*0ba0*/  @P1 LDG.E.U16 R53, desc[UR6][R64.64] ;  /* 0x0000000640351981 */ /* 0x000f68000c1e1500 */
[----:B------:R-:W5:Y:S04]  /*0bb0*/  @P1 LDG.E.U16 R51, desc[UR6][R66.64] ;  /* 0x0000000642331981 */ /* 0x000f68000c1e1500 */
[----:B------:R-:W5:Y:S04]  /*0bc0*/  @P1 LDG.E.U16 R50, desc[UR6][R62.64] ;  /* 0x000000063e321981 */ /* 0x000f68000c1e1500 */
[----:B0-----:R-:W-:Y:S02]  /*0bd0*/  @P2 IADD3 R54, P4, R77, UR8, RZ ;  /* 0x000000084d362c10 */ /* 0x001fe4000ff9e0ff */
[----:B------:R-:W-:Y:S02]  /*0be0*/  @P2 IADD3 R60, P5, R104, UR10, RZ ;  /* 0x0000000a683c2c10 */ /* 0x000fe4000ffbe0ff */
[----:B------:R-:W-:Y:S02]  /*0bf0*/  @P2 IADD3 R56, P3, R79, UR8, RZ ;  /* 0x000000084f382c10 */ /* 0x000fe4000ff7e0ff */
[----:B------:R-:W-:Y:S02]  /*0c00*/  @P2 IADD3.X R55, R76, UR9, RZ, P4, !PT ;  /* 0x000000094c372c10 */ /* 0x000fe4000a7fe4ff */
[----:B------:R-:W-:Y:S02]  /*0c10*/  @P2 IADD3.X R61, R105, UR11, RZ, P5, !PT ;  /* 0x0000000b693d2c10 */ /* 0x000fe4000affe4ff */
[----:B------:R-:W-:Y:S02]  /*0c20*/  @P2 IADD3.X R57, R78, UR9, RZ, P3, !PT ;  /* 0x000000094e392c10 */ /* 0x000fe40009ffe4ff */
[----:B-1----:R-:W-:Y:S01]  /*0c30*/  @P2 IADD3 R58, P5, R83, UR10, RZ ;  /* 0x0000000a533a2c10 */ /* 0x002fe2000ffbe0ff */
[----:B------:R-:W5:Y:S01]  /*0c40*/  @P2 LDG.E.U16 R46, desc[UR6][R60.64] ;  /* 0x000000063c2e2981 */ /* 0x000f62000c1e1500 */
[----:B------:R-:W-:Y:S02]  /*0c50*/  ISETP.GE.AND P3, PT, R9, UR4, PT ;  /* 0x0000000409007c0c */ /* 0x000fe4000bf66270 */
[----:B------:R-:W-:Y:S01]  /*0c60*/  @P2 IADD3.X R59, R82, UR11, RZ, P5, !PT ;  /* 0x0000000b523b2c10 */ /* 0x000fe2000affe4ff */
[----:B------:R-:W5:Y:S01]  /*0c70*/  @P2 LDG.E.U16 R55, desc[UR6][R54.64] ;  /* 0x0000000636372981 */ /* 0x000f62000c1e1500 */
[----:B------:R-:W-:Y:S03]  /*0c80*/  ISETP.LT.AND P3, PT, R45, UR5, !P3 ;  /* 0x000000052d007c0c */ /* 0x000fe6000df61270 */
[----:B------:R-:W5:Y:S04]  /*0c90*/  @P2 LDG.E.U16 R57, desc[UR6][R56.64] ;  /* 0x0000000638392981 */ /* 0x000f68000c1e1500 */
[----:B------:R-:W5:Y:S01]  /*0ca0*/  @P2 LDG.E.U16 R8, desc[UR6][R58.64] ;  /* 0x000000063a082981 */ /* 0x000f62000c1e1500 */
[----:B--2---:R-:W-:Y:S02]  /*0cb0*/  @P0 HADD2.F32 R6, -RZ, R6.H0_H0 ;  /* 0x20000006ff060230 */ /* 0x004fe40000004100 */
[----:B---3--:R-:W-:Y:S02]  /*0cc0*/  @P0 HADD2.F32 R7, -RZ, R7.H0_H0 ;  /* 0x20000007ff070230 */ /* 0x008fe40000004100 */
[----:B----4-:R-:W-:Y:S02]  /*0cd0*/  @P0 HADD2.F32 R5, -RZ, R5.H0_H0 ;  /* 0x20000005ff050230 */ /* 0x010fe40000004100 */
[----:B-----5:R-:W-:Y:S03]  /*0ce0*/  @P0 HADD2.F32 R47, -RZ, R47.H0_H0 ;  /* 0x2000002fff2f0230 */ /* 0x020fe60000004100 */
[C---:B------:R-:W-:Y:S01]  /*0cf0*/  @P0 FFMA R2, R6.reuse, R5, R13 ;  /* 0x0000000506020223 */ /* 0x040fe2000000000d */
[-C--:B------:R-:W-:Y:S03]  /*0d00*/  @P0 FFMA R0, R6, R7.reuse, R14 ;  /* 0x0000000706000223 */ /* 0x080fe6000000000e */
[C---:B------:R-:W-:Y:S01]  /*0d10*/  @P0 FFMA R13, -R47.reuse, R7, R2 ;  /* 0x000000072f0d0223 */ /* 0x040fe20000000102 */
[----:B------:R-:W-:Y:S01]  /*0d20*/  @P0 FFMA R14, R47, R5, R0 ;  /* 0x000000052f0e0223 */ /* 0x000fe20000000000 */
[----:B------:R-:W-:Y:S02]  /*0d30*/  @P1 HADD2.F32 R6, -RZ, R52.H0_H0 ;  /* 0x20000034ff061230 */ /* 0x000fe40000004100 */
[----:B------:R-:W-:Y:S02]  /*0d40*/  @P1 HADD2.F32 R53, -RZ, R53.H0_H0 ;  /* 0x20000035ff351230 */ /* 0x000fe40000004100 */
[----:B------:R-:W-:Y:S02]  /*0d50*/  @P1 HADD2.F32 R51, -RZ, R51.H0_H0 ;  /* 0x20000033ff331230 */ /* 0x000fe40000004100 */
[----:B------:R-:W-:Y:S03]  /*0d60*/  @P1 HADD2.F32 R5, -RZ, R50.H0_H0 ;  /* 0x20000032ff051230 */ /* 0x000fe60000004100 */
[C---:B------:R-:W-:Y:S01]  /*0d70*/  @P1 FFMA R3, R6.reuse, R51, R21 ;  /* 0x0000003306031223 */ /* 0x040fe20000000015 */
[----:B------:R-:W-:Y:S03]  /*0d80*/  @P1 FFMA R0, R6, R53, R22 ;  /* 0x0000003506001223 */ /* 0x000fe60000000016 */
[----:B------:R-:W-:Y:S01]  /*0d90*/  @P1 FFMA R21, R53, -R5, R3 ;  /* 0x8000000535151223 */ /* 0x000fe20000000003 */
[----:B------:R-:W-:Y:S01]  /*0da0*/  @P1 FFMA R22, R5, R51, R0 ;  /* 0x0000003305161223 */ /* 0x000fe20000000000 */
[----:B------:R-:W-:Y:S02]  /*0db0*/  @P2 HADD2.F32 R6, -RZ, R46.H0_H0 ;  /* 0x2000002eff062230 */ /* 0x000fe40000004100 */
[----:B------:R-:W-:Y:S02]  /*0dc0*/  @P2 HADD2.F32 R55, -RZ, R55.H0_H0 ;  /* 0x20000037ff372230 */ /* 0x000fe40000004100 */
[----:B------:R-:W-:Y:S03]  /*0dd0*/  @P2 HADD2.F32 R57, -RZ, R57.H0_H0 ;  /* 0x20000039ff392230 */ /* 0x000fe60000004100 */
[C---:B------:R-:W-:Y:S01]  /*0de0*/  @P2 FFMA R4, R6.reuse, R55, R29 ;  /* 0x0000003706042223 */ /* 0x040fe2000000001d */
[----:B------:R-:W-:Y:S02]  /*0df0*/  @P2 HADD2.F32 R51, -RZ, R8.H0_H0 ;  /* 0x20000008ff332230 */ /* 0x000fe40000004100 */
[----:B------:R-:W-:Y:S03]  /*0e00*/  @P2 FFMA R0, R6, R57, R30 ;  /* 0x0000003906002223 */ /* 0x000fe6000000001e */
[----:B------:R-:W-:Y:S01]  /*0e10*/  @P2 FFMA R29, R57, -R51, R4 ;  /* 0x80000033391d2223 */ /* 0x000fe20000000004 */
[----:B------:R-:W-:Y:S01]  /*0e20*/  @P2 FFMA R30, R51, R55, R0 ;  /* 0x00000037331e2223 */ /* 0x000fe20000000000 */
[----:B------:R-:W-:Y:S06]  /*0e30*/  @!P3 BRA `(.L_x_13) ;  /* 0x0000000c004cb947 */ /* 0x000fec0003800000 */
[----:B------:R-:W-:Y:S02]  /*0e40*/  IADD3 R52, P2, R106, UR10, RZ ;  /* 0x0000000a6a347c10 */ /* 0x000fe4000ff5e0ff */
[----:B------:R-:W-:Y:S02]  /*0e50*/  IADD3 R50, P1, R77, UR8, RZ ;  /* 0x000000084d327c10 */ /* 0x000fe4000ff3e0ff */
[----:B------:R-:W-:Y:S02]  /*0e60*/  IADD3 R46, P0, R79, UR8, RZ ;  /* 0x000000084f2e7c10 */ /* 0x000fe4000ff1e0ff */
[----:B------:R-:W-:Y:S02]  /*0e70*/  IADD3.X R53, R107, UR11, RZ, P2, !PT ;  /* 0x0000000b6b357c10 */ /* 0x000fe400097fe4ff */
[----:B------:R-:W-:Y:S02]  /*0e80*/  IADD3.X R51, R76, UR9, RZ, P1, !PT ;  /* 0x000000094c337c10 */ /* 0x000fe40008ffe4ff */
[----:B------:R-:W-:Y:S01]  /*0e90*/  IADD3 R6, P2, R81, UR10, RZ ;  /* 0x0000000a51067c10 */ /* 0x000fe2000ff5e0ff */
[----:B------:R-:W2:Y:S01]  /*0ea0*/  LDG.E.U16 R0, desc[UR6][R52.64] ;  /* 0x0000000634007981 */ /* 0x000ea2000c1e1500 */
[----:B------:R-:W-:Y:S02]  /*0eb0*/  IADD3.X R47, R78, UR9, RZ, P0, !PT ;  /* 0x000000094e2f7c10 */ /* 0x000fe400087fe4ff */
[----:B------:R-:W-:Y:S01]  /*0ec0*/  IADD3.X R7, R80, UR11, RZ, P2, !PT ;  /* 0x0000000b50077c10 */ /* 0x000fe200097fe4ff */
[----:B------:R-:W3:Y:S04]  /*0ed0*/  LDG.E.U16 R3, desc[UR6][R50.64] ;  /* 0x0000000632037981 */ /* 0x000ee8000c1e1500 */
[----:B------:R-:W4:Y:S04]  /*0ee0*/  LDG.E.U16 R5, desc[UR6][R46.64] ;  /* 0x000000062e057981 */ /* 0x000f28000c1e1500 */
[----:B------:R-:W5:Y:S01]  /*0ef0*/  LDG.E.U16 R2, desc[UR6][R6.64] ;  /* 0x0000000606027981 */ /* 0x000f62000c1e1500 */
[----:B--2---:R-:W-:Y:S02]  /*0f00*/  HADD2.F32 R0, -RZ, R0.H0_H0 ;  /* 0x20000000ff007230 */ /* 0x004fe40000004100 */
[----:B---3--:R-:W-:Y:S02]  /*0f10*/  HADD2.F32 R3, -RZ, R3.H0_H0 ;  /* 0x20000003ff037230 */ /* 0x008fe40000004100 */
[----:B----4-:R-:W-:Y:S03]  /*0f20*/  HADD2.F32 R5, -RZ, R5.H0_H0 ;  /* 0x20000005ff057230 */ /* 0x010fe60000004100 */
[C---:B------:R-:W-:Y:S01]  /*0f30*/  FFMA R37, R0.reuse, R3, R37 ;  /* 0x0000000300257223 */ /* 0x040fe20000000025 */
[----:B-----5:R-:W-:Y:S02]  /*0f40*/  HADD2.F32 R2, -RZ, R2.H0_H0 ;  /* 0x20000002ff027230 */ /* 0x020fe40000004100 */
[----:B------:R-:W-:Y:S03]  /*0f50*/  FFMA R38, R0, R5, R38 ;  /* 0x0000000500267223 */ /* 0x000fe60000000026 */
[----:B------:R-:W-:Y:S01]  /*0f60*/  FFMA R37, R5, -R2, R37 ;  /* 0x8000000205257223 */ /* 0x000fe20000000025 */
[----:B------:R-:W-:Y:S01]  /*0f70*/  FFMA R38, R2, R3, R38 ;  /* 0x0000000302267223 */ /* 0x000fe20000000026 */
[----:B------:R-:W-:Y:S05]  /*0f80*/  BRA `(.L_x_13) ;  /* 0x0000000800f87947 */ /* 0x000fea0003800000 */
.L_x_12:
        /* <DEDUP_REMOVED lines=8> */
[----:B------:R-:W-:Y:S01]  /*1010*/  @P0 IADD3.X R55, R76, UR9, RZ, P3, !PT ;  /* 0x000000094c370c10 */ /* 0x000fe20009ffe4ff */
[----:B------:R0:W2:Y:S01]  /*1020*/  @P0 LDG.E.U16 R6, desc[UR6][R46.64] ;  /* 0x000000062e060981 */ /* 0x0000a2000c1e1500 */
[----:B------:R-:W-:Y:S02]  /*1030*/  @P0 IADD3 R60, P3, R87, UR10, RZ ;  /* 0x0000000a573c0c10 */ /* 0x000fe4000ff7e0ff */
[----:B------:R-:W-:Y:S02]  /*1040*/  @P0 IADD3.X R3, R78, UR9, RZ, P2, !PT ;  /* 0x000000094e030c10 */ /* 0x000fe400097fe4ff */
[----:B------:R-:W3:Y:S01]  /*1050*/  @P0 LDG.E.U16 R55, desc[UR6][R54.64] ;  /* 0x0000000636370981 */ /* 0x000ee2000c1e1500 */
[----:B------:R-:W-:Y:S02]  /*1060*/  @P0 IADD3.X R61, R86, UR11, RZ, P3, !PT ;  /* 0x0000000b563d0c10 */ /* 0x000fe40009ffe4ff */
[----:B------:R-:W-:Y:S01]  /*1070*/  @P1 IADD3 R56, P3, R77, UR8, RZ ;  /* 0x000000084d381c10 */ /* 0x000fe2000ff7e0ff */
[----:B------:R-:W4:Y:S01]  /*1080*/  @P0 LDG.E.U16 R7, desc[UR6][R2.64] ;  /* 0x0000000602070981 */ /* 0x000f22000c1e1500 */
[----:B------:R-:W-:Y:S02]  /*1090*/  ISETP.GE.AND P2, PT, R11, UR4, PT ;  /* 0x000000040b007c0c */ /* 0x000fe4000bf46270 */
[----:B------:R-:W-:Y:S01]  /*10a0*/  @P1 IADD3.X R57, R76, UR9, RZ, P3, !PT ;  /* 0x000000094c391c10 */ /* 0x000fe20009ffe4ff */
[----:B------:R1:W5:Y:S01]  /*10b0*/  @P0 LDG.E.U16 R8, desc[UR6][R60.64] ;  /* 0x000000063c080981 */ /* 0x000362000c1e1500 */
[----:B------:R-:W-:Y:S02]  /*10c0*/  ISETP.LT.AND P2, PT, R45, UR5, !P2 ;  /* 0x000000052d007c0c */ /* 0x000fe4000d741270 */
[----:B------:R-:W-:Y:S02]  /*10d0*/  @P1 IADD3 R4, P4, R102, UR10, RZ ;  /* 0x0000000a66041c10 */ /* 0x000fe4000ff9e0ff */
[----:B------:R-:W5:Y:S01]  /*10e0*/  @P1 LDG.E.U16 R57, desc[UR6][R56.64] ;  /* 0x0000000638391981 */ /* 0x000f62000c1e1500 */
[----:B------:R-:W-:Y:S02]  /*10f0*/  @P1 IADD3 R58, P3, R85, UR10, RZ ;  /* 0x0000000a553a1c10 */ /* 0x000fe4000ff7e0ff */
[----:B------:R-:W-:Y:S02]  /*1100*/  @P1 IADD3.X R5, R103, UR11, RZ, P4, !PT ;  /* 0x0000000b67051c10 */ /* 0x000fe4000a7fe4ff */
[----:B------:R-:W-:Y:S02]  /*1110*/  @P1 IADD3 R52, P4, R79, UR8, RZ ;  /* 0x000000084f341c10 */ /* 0x000fe4000ff9e0ff */
[----:B------:R-:W-:Y:S01]  /*1120*/  @P1 IADD3.X R59, R84, UR11, RZ, P3, !PT ;  /* 0x0000000b543b1c10 */ /* 0x000fe20009ffe4ff */
[----:B------:R4:W5:Y:S01]  /*1130*/  @P1 LDG.E.U16 R4, desc[UR6][R4.64] ;  /* 0x0000000604041981 */ /* 0x000962000c1e1500 */
[----:B------:R-:W-:Y:S02]  /*1140*/  @P1 IADD3.X R53, R78, UR9, RZ, P4, !PT ;  /* 0x000000094e351c10 */ /* 0x000fe4000a7fe4ff */
[----:B------:R-:W-:Y:S01]  /*1150*/  @P2 IADD3 R50, P5, R104, UR10, RZ ;  /* 0x0000000a68322c10 */ /* 0x000fe2000ffbe0ff */
[----:B------:R-:W5:Y:S01]  /*1160*/  @P1 LDG.E.U16 R58, desc[UR6][R58.64] ;  /* 0x000000063a3a1981 */ /* 0x000f62000c1e1500 */
[----:B------:R-:W-:Y:S02]  /*1170*/  @P2 IADD3 R62, P4, R77, UR8, RZ ;  /* 0x000000084d3e2c10 */ /* 0x000fe4000ff9e0ff */
[----:B0-----:R-:W-:Y:S01]  /*1180*/  @P2 IADD3 R46, P3, R79, UR8, RZ ;  /* 0x000000084f2e2c10 */ /* 0x001fe2000ff7e0ff */
[----:B------:R-:W5:Y:S01]  /*1190*/  @P1 LDG.E.U16 R3, desc[UR6][R52.64] ;  /* 0x0000000634031981 */ /* 0x000f62000c1e1500 */
[----:B------:R-:W-:Y:S02]  /*11a0*/  @P2 IADD3.X R51, R105, UR11, RZ, P5, !PT ;  /* 0x0000000b69332c10 */ /* 0x000fe4000affe4ff */
[----:B------:R-:W-:Y:S02]  /*11b0*/  @P2 IADD3.X R63, R76, UR9, RZ, P4, !PT ;  /* 0x000000094c3f2c10 */ /* 0x000fe4000a7fe4ff */
[----:B-1----:R-:W-:Y:S01]  /*11c0*/  @P2 IADD3 R60, P5, R83, UR10, RZ ;  /* 0x0000000a533c2c10 */ /* 0x002fe2000ffbe0ff */
[----:B------:R-:W5:Y:S01]  /*11d0*/  @P2 LDG.E.U16 R2, desc[UR6][R50.64] ;  /* 0x0000000632022981 */ /* 0x000f62000c1e1500 */
[----:B------:R-:W-:Y:S02]  /*11e0*/  @P2 IADD3.X R47, R78, UR9, RZ, P3, !PT ;  /* 0x000000094e2f2c10 */ /* 0x000fe40009ffe4ff */
[----:B------:R-:W-:Y:S01]  /*11f0*/  @P2 IADD3.X R61, R82, UR11, RZ, P5, !PT ;  /* 0x0000000b523d2c10 */ /* 0x000fe2000affe4ff */
[----:B------:R-:W5:Y:S04]  /*1200*/  @P2 LDG.E.U16 R54, desc[UR6][R62.64] ;  /* 0x000000063e362981 */ /* 0x000f68000c1e1500 */
[----:B------:R-:W5:Y:S04]  /*1210*/  @P2 LDG.E.U16 R0, desc[UR6][R46.64] ;  /* 0x000000062e002981 */ /* 0x000f68000c1e1500 */
[----:B------:R-:W5:Y:S01]  /*1220*/  @P2 LDG.E.U16 R56, desc[UR6][R60.64] ;  /* 0x000000063c382981 */ /* 0x000f62000c1e1500 */
[----:B--2---:R-:W-:Y:S02]  /*1230*/  @P0 HADD2.F32 R6, -RZ, R6.H0_H0 ;  /* 0x20000006ff060230 */ /* 0x004fe40000004100 */
[----:B---3--:R-:W-:Y:S02]  /*1240*/  @P0 HADD2.F32 R55, -RZ, R55.H0_H0 ;  /* 0x20000037ff370230 */ /* 0x008fe40000004100 */
[----:B----4-:R-:W-:Y:S03]  /*1250*/  @P0 HADD2.F32 R7, -RZ, R7.H0_H0 ;  /* 0x20000007ff070230 */ /* 0x010fe60000004100 */
[C---:B------:R-:W-:Y:S01]  /*1260*/  @P0 FFMA R5, R6.reuse, R55, R13 ;  /* 0x0000003706050223 */ /* 0x040fe2000000000d */
[----:B-----5:R-:W-:Y:S02]  /*1270*/  @P0 HADD2.F32 R8, -RZ, R8.H0_H0 ;  /* 0x20000008ff080230 */ /* 0x020fe40000004100 */
[-C--:B------:R-:W-:Y:S01]  /*1280*/  @P0 FFMA R6, -R6, R7.reuse, R14 ;  /* 0x0000000706060223 */ /* 0x080fe2000000010e */
[----:B------:R-:W-:Y:S02]  /*1290*/  @P1 HADD2.F32 R57, -RZ, R57.H0_H0 ;  /* 0x20000039ff391230 */ /* 0x000fe40000004100 */
[C---:B------:R-:W-:Y:S01]  /*12a0*/  @P0 FFMA R13, R8.reuse, R7, R5 ;  /* 0x00000007080d0223 */ /* 0x040fe20000000005 */
[----:B------:R-:W-:Y:S01]  /*12b0*/  @P0 FFMA R14, R8, R55, R6 ;  /* 0x00000037080e0223 */ /* 0x000fe20000000006 */
[----:B------:R-:W-:Y:S04]  /*12c0*/  ISETP.GE.AND P0, PT, R9, UR4, PT ;  /* 0x0000000409007c0c */ /* 0x000fe8000bf06270 */
[----:B------:R-:W-:Y:S01]  /*12d0*/  ISETP.LT.AND P0, PT, R45, UR5, !P0 ;  /* 0x000000052d007c0c */ /* 0x000fe2000c701270 */
[----:B------:R-:W-:Y:S02]  /*12e0*/  @P1 HADD2.F32 R4, -RZ, R4.H0_H0 ;  /* 0x20000004ff041230 */ /* 0x000fe40000004100 */
[----:B------:R-:W-:Y:S02]  /*12f0*/  @P1 HADD2.F32 R8, -RZ, R58.H0_H0 ;  /* 0x2000003aff081230 */ /* 0x000fe40000004100 */
[----:B------:R-:W-:Y:S02]  /*1300*/  @P1 HADD2.F32 R5, -RZ, R3.H0_H0 ;  /* 0x20000003ff051230 */ /* 0x000fe40000004100 */
[----:B------:R-:W-:Y:S03]  /*1310*/  @P1 FFMA R3, R4, R57, R21 ;  /* 0x0000003904031223 */ /* 0x000fe60000000015 */
[----:B------:R-:W-:Y:S01]  /*1320*/  @P1 FFMA R4, R5, -R4, R22 ;  /* 0x8000000405041223 */ /* 0x000fe20000000016 */
[----:B------:R-:W-:Y:S02]  /*1330*/  @P2 HADD2.F32 R2, -RZ, R2.H0_H0 ;  /* 0x20000002ff022230 */ /* 0x000fe40000004100 */
[C---:B------:R-:W-:Y:S01]  /*1340*/  @P1 FFMA R21, R8.reuse, R5, R3 ;  /* 0x0000000508151223 */ /* 0x040fe20000000003 */
[----:B------:R-:W-:Y:S01]  /*1350*/  @P1 FFMA R22, R8, R57, R4 ;  /* 0x0000003908161223 */ /* 0x000fe20000000004 */
[----:B------:R-:W-:Y:S02]  /*1360*/  @P2 HADD2.F32 R55, -RZ, R54.H0_H0 ;  /* 0x20000036ff372230 */ /* 0x000fe40000004100 */
[----:B------:R-:W-:Y:S03]  /*1370*/  @P2 HADD2.F32 R3, -RZ, R0.H0_H0 ;  /* 0x20000000ff032230 */ /* 0x000fe60000004100 */
[----:B------:R-:W-:Y:S01]  /*1380*/  @P2 FFMA R0, R2, R55, R29 ;  /* 0x0000003702002223 */ /* 0x000fe2000000001d */
[----:B------:R-:W-:Y:S02]  /*1390*/  @P2 HADD2.F32 R57, -RZ, R56.H0_H0 ;  /* 0x20000038ff392230 */ /* 0x000fe40000004100 */
[----:B------:R-:W-:Y:S03]  /*13a0*/  @P2 FFMA R2, R3, -R2, R30 ;  /* 0x8000000203022223 */ /* 0x000fe6000000001e */
[C---:B------:R-:W-:Y:S01]  /*13b0*/  @P2 FFMA R29, R57.reuse, R3, R0 ;  /* 0x00000003391d2223 */ /* 0x040fe20000000000 */
[----:B------:R-:W-:Y:S01]  /*13c0*/  @P2 FFMA R30, R57, R55, R2 ;  /* 0x00000037391e2223 */ /* 0x000fe20000000002 */
[----:B------:R-:W-:Y:S06]  /*13d0*/  @!P0 BRA `(.L_x_13) ;  /* 0x0000000400e48947 */ /* 0x000fec0003800000 */
[----:B------:R-:W-:Y:S02]  /*13e0*/  IADD3 R6, P2, R106, UR10, RZ ;  /* 0x0000000a6a067c10 */ /* 0x000fe4000ff5e0ff */
[----:B------:R-:W-:Y:S02]  /*13f0*/  IADD3 R52, P1, R77, UR8, RZ ;  /* 0x000000084d347c10 */ /* 0x000fe4000ff3e0ff */
[----:B------:R-:W-:Y:S02]  /*1400*/  IADD3 R4, P0, R79, UR8, RZ ;  /* 0x000000084f047c10 */ /* 0x000fe4000ff1e0ff */
[----:B------:R-:W-:Y:S02]  /*1410*/  IADD3.X R7, R107, UR11, RZ, P2, !PT ;  /* 0x0000000b6b077c10 */ /* 0x000fe400097fe4ff */
[----:B------:R-:W-:Y:S02]  /*1420*/  IADD3 R50, P2, R81, UR10, RZ ;  /* 0x0000000a51327c10 */ /* 0x000fe4000ff5e0ff */
[----:B------:R-:W-:Y:S01]  /*1430*/  IADD3.X R53, R76, UR9, RZ, P1, !PT ;  /* 0x000000094c357c10 */ /* 0x000fe20008ffe4ff */
        /* <DEDUP_REMOVED lines=9> */
[----:B------:R-:W-:Y:S01]  /*14d0*/  FFMA R37, R0, R47, R37 ;  /* 0x0000002f00257223 */ /* 0x000fe20000000025 */
[----:B-----5:R-:W-:Y:S02]  /*14e0*/  HADD2.F32 R2, -RZ, R2.H0_H0 ;  /* 0x20000002ff027230 */ /* 0x020fe40000004100 */
[----:B------:R-:W-:Y:S03]  /*14f0*/  FFMA R38, R3, -R0, R38 ;  /* 0x8000000003267223 */ /* 0x000fe60000000026 */
[C---:B------:R-:W-:Y:S01]  /*1500*/  FFMA R37, R2.reuse, R3, R37 ;  /* 0x0000000302257223 */ /* 0x040fe20000000025 */
[----:B------:R-:W-:Y:S01]  /*1510*/  FFMA R38, R2, R47, R38 ;  /* 0x0000002f02267223 */ /* 0x000fe20000000026 */
[----:B------:R-:W-:Y:S05]  /*1520*/  BRA `(.L_x_13) ;  /* 0x0000000400907947 */ /* 0x000fea0003800000 */
.L_x_11:
        /* <DEDUP_REMOVED lines=8> */
[C---:B------:R-:W-:Y:S01]  /*15b0*/  @P0 IADD3 R46, P3, R79.reuse, UR8, RZ ;  /* 0x000000084f2e0c10 */ /* 0x040fe2000ff7e0ff */
[----:B------:R0:W2:Y:S01]  /*15c0*/  @P0 LDG.E.U16 R6, desc[UR6][R56.64] ;  /* 0x0000000638060981 */ /* 0x0000a2000c1e1500 */
[----:B------:R-:W-:Y:S02]  /*15d0*/  @P0 IADD3.X R55, R76, UR9, RZ, P2, !PT ;  /* 0x000000094c370c10 */ /* 0x000fe400097fe4ff */
[----:B------:R-:W-:Y:S02]  /*15e0*/  @P0 IADD3.X R53, R86, UR11, RZ, P4, !PT ;  /* 0x0000000b56350c10 */ /* 0x000fe4000a7fe4ff */
[C---:B------:R-:W-:Y:S01]  /*15f0*/  @P0 IADD3.X R47, R78.reuse, UR9, RZ, P3, !PT ;  /* 0x000000094e2f0c10 */ /* 0x040fe20009ffe4ff */
[----:B------:R1:W3:Y:S01]  /*1600*/  @P0 LDG.E.U16 R7, desc[UR6][R54.64] ;  /* 0x0000000636070981 */ /* 0x0002e2000c1e1500 */
[----:B------:R-:W-:Y:S02]  /*1610*/  @P1 IADD3 R60, P4, R79, UR8, RZ ;  /* 0x000000084f3c1c10 */ /* 0x000fe4000ff9e0ff */
[----:B------:R-:W-:Y:S01]  /*1620*/  ISETP.GE.AND P2, PT, R11, UR4, PT ;  /* 0x000000040b007c0c */ /* 0x000fe2000bf46270 */
[----:B------:R4:W5:Y:S01]  /*1630*/  @P0 LDG.E.U16 R63, desc[UR6][R52.64] ;  /* 0x00000006343f0981 */ /* 0x000962000c1e1500 */
[----:B------:R-:W-:Y:S02]  /*1640*/  @P1 IADD3.X R61, R78, UR9, RZ, P4, !PT ;  /* 0x000000094e3d1c10 */ /* 0x000fe4000a7fe4ff */
[----:B------:R-:W-:Y:S01]  /*1650*/  @P1 IADD3 R50, P3, R102, UR10, RZ ;  /* 0x0000000a66321c10 */ /* 0x000fe2000ff7e0ff */
[----:B------:R-:W5:Y:S01]  /*1660*/  @P0 LDG.E.U16 R47, desc[UR6][R46.64] ;  /* 0x000000062e2f0981 */ /* 0x000f62000c1e1500 */
[----:B------:R-:W-:Y:S02]  /*1670*/  ISETP.LT.AND P2, PT, R45, UR5, !P2 ;  /* 0x000000052d007c0c */ /* 0x000fe4000d741270 */
[----:B------:R-:W-:Y:S01]  /*1680*/  @P1 IADD3.X R51, R103, UR11, RZ, P3, !PT ;  /* 0x0000000b67331c10 */ /* 0x000fe20009ffe4ff */
[----:B------:R-:W5:Y:S01]  /*1690*/  @P1 LDG.E.U16 R61, desc[UR6][R60.64] ;  /* 0x000000063c3d1981 */ /* 0x000f62000c1e1500 */
[----:B------:R-:W-:Y:S03]  /*16a0*/  @P1 IADD3 R58, P3, R77, UR8, RZ ;  /* 0x000000084d3a1c10 */ /* 0x000fe6000ff7e0ff */
[----:B------:R4:W5:Y:S01]  /*16b0*/  @P1 LDG.E.U16 R8, desc[UR6][R50.64] ;  /* 0x0000000632081981 */ /* 0x000962000c1e1500 */
[----:B------:R-:W-:Y:S02]  /*16c0*/  @P1 IADD3.X R59, R76, UR9, RZ, P3, !PT ;  /* 0x000000094c3b1c10 */ /* 0x000fe40009ffe4ff */
[----:B0-----:R-:W-:Y:S02]  /*16d0*/  @P1 IADD3 R56, P4, R85, UR10, RZ ;  /* 0x0000000a55381c10 */ /* 0x001fe4000ff9e0ff */
[----:B------:R-:W-:Y:S02]  /*16e0*/  ISETP.GE.AND P3, PT, R9, UR4, PT ;  /* 0x0000000409007c0c */ /* 0x000fe4000bf66270 */
[----:B------:R-:W-:Y:S02]  /*16f0*/  @P1 IADD3.X R57, R84, UR11, RZ, P4, !PT ;  /* 0x0000000b54391c10 */ /* 0x000fe4000a7fe4ff */
[----:B-1----:R-:W-:Y:S02]  /*1700*/  @P2 IADD3 R54, P5, R104, UR10, RZ ;  /* 0x0000000a68362c10 */ /* 0x002fe4000ffbe0ff */
[----:B------:R-:W-:Y:S01]  /*1710*/  ISETP.LT.AND P3, PT, R45, UR5, !P3 ;  /* 0x000000052d007c0c */ /* 0x000fe2000df61270 */
[----:B------:R0:W5:Y:S01]  /*1720*/  @P1 LDG.E.U16 R62, desc[UR6][R56.64] ;  /* 0x00000006383e1981 */ /* 0x000162000c1e1500 */
[----:B----4-:R-:W-:Y:S02]  /*1730*/  @P2 IADD3 R52, P4, R79, UR8, RZ ;  /* 0x000000084f342c10 */ /* 0x010fe4000ff9e0ff */
[----:B------:R-:W-:Y:S02]  /*1740*/  @P2 IADD3.X R55, R105, UR11, RZ, P5, !PT ;  /* 0x0000000b69372c10 */ /* 0x000fe4000affe4ff */
[----:B------:R-:W-:Y:S01]  /*1750*/  @P2 IADD3.X R53, R78, UR9, RZ, P4, !PT ;  /* 0x000000094e352c10 */ /* 0x000fe2000a7fe4ff */
[----:B------:R-:W4:Y:S01]  /*1760*/  @P1 LDG.E.U16 R46, desc[UR6][R58.64] ;  /* 0x000000063a2e1981 */ /* 0x000f22000c1e1500 */
[----:B------:R-:W-:Y:S03]  /*1770*/  @P2 IADD3 R72, P4, R83, UR10, RZ ;  /* 0x0000000a53482c10 */ /* 0x000fe6000ff9e0ff */
[----:B------:R-:W4:Y:S01]  /*1780*/  @P2 LDG.E.U16 R60, desc[UR6][R54.64] ;  /* 0x00000006363c2981 */ /* 0x000f22000c1e1500 */
[----:B------:R-:W-:Y:S02]  /*1790*/  @P2 IADD3.X R73, R82, UR11, RZ, P4, !PT ;  /* 0x0000000b52492c10 */ /* 0x000fe4000a7fe4ff */
[----:B------:R-:W-:Y:S01]  /*17a0*/  @P2 IADD3 R50, P5, R77, UR8, RZ ;  /* 0x000000084d322c10 */ /* 0x000fe2000ffbe0ff */
[----:B------:R-:W4:Y:S01]  /*17b0*/  @P2 LDG.E.U16 R53, desc[UR6][R52.64] ;  /* 0x0000000634352981 */ /* 0x000f22000c1e1500 */
[----:B------:R-:W-:Y:S02]  /*17c0*/  @P3 IADD3 R70, P6, R106, UR10, RZ ;  /* 0x0000000a6a463c10 */ /* 0x000fe4000ffde0ff */
[----:B------:R-:W-:Y:S02]  /*17d0*/  @P2 IADD3.X R51, R76, UR9, RZ, P5, !PT ;  /* 0x000000094c332c10 */ /* 0x000fe4000affe4ff */
[----:B------:R-:W-:Y:S02]  /*17e0*/  @P3 IADD3 R68, P4, R79, UR8, RZ ;  /* 0x000000084f443c10 */ /* 0x000fe4000ff9e0ff */
[----:B------:R-:W-:Y:S02]  /*17f0*/  @P3 IADD3 R66, P5, R77, UR8, RZ ;  /* 0x000000084d423c10 */ /* 0x000fe4000ffbe0ff */
[----:B------:R-:W-:Y:S02]  /*1800*/  @P3 IADD3.X R71, R107, UR11, RZ, P6, !PT ;  /* 0x0000000b6b473c10 */ /* 0x000fe4000b7fe4ff */
[----:B------:R-:W-:Y:S01]  /*1810*/  @P3 IADD3.X R69, R78, UR9, RZ, P4, !PT ;  /* 0x000000094e453c10 */ /* 0x000fe2000a7fe4ff */
[----:B0-----:R-:W0:Y:S01]  /*1820*/  @P3 LDC R57, c[0x0][0x260] ;  /* 0x00009800ff393b82 */ /* 0x001e220000000800 */
[----:B------:R-:W-:Y:S02]  /*1830*/  @P3 IADD3 R64, P6, R81, UR10, RZ ;  /* 0x0000000a51403c10 */ /* 0x000fe4000ffde0ff */
[----:B------:R-:W-:Y:S01]  /*1840*/  @P3 IADD3.X R67, R76, UR9, RZ, P5, !PT ;  /* 0x000000094c433c10 */ /* 0x000fe2000affe4ff */
[----:B------:R1:W4:Y:S01]  /*1850*/  @P2 LDG.E.U16 R59, desc[UR6][R50.64] ;  /* 0x00000006323b2981 */ /* 0x000322000c1e1500 */
[----:B------:R-:W-:Y:S03]  /*1860*/  @P3 IADD3.X R65, R80, UR11, RZ, P6, !PT ;  /* 0x0000000b50413c10 */ /* 0x000fe6000b7fe4ff */
[----:B------:R-:W4:Y:S04]  /*1870*/  @P2 LDG.E.U16 R58, desc[UR6][R72.64] ;  /* 0x00000006483a2981 */ /* 0x000f28000c1e1500 */
[----:B------:R-:W4:Y:S04]  /*1880*/  @P3 LDG.E.U16 R54, desc[UR6][R68.64] ;  /* 0x0000000644363981 */ /* 0x000f28000c1e1500 */
[----:B------:R-:W4:Y:S04]  /*1890*/  @P3 LDG.E.U16 R52, desc[UR6][R70.64] ;  /* 0x0000000646343981 */ /* 0x000f28000c1e1500 */
[----:B------:R-:W4:Y:S04]  /*18a0*/  @P3 LDG.E.U16 R56, desc[UR6][R66.64] ;  /* 0x0000000642383981 */ /* 0x000f28000c1e1500 */
[----:B------:R-:W4:Y:S01]  /*18b0*/  @P3 LDG.E.U16 R55, desc[UR6][R64.64] ;  /* 0x0000000640373981 */ /* 0x000f22000c1e1500 */
[----:B-1----:R-:W1:Y:S08]  /*18c0*/  @P0 LDC R50, c[0x0][0x260] ;  /* 0x00009800ff320b82 */ /* 0x002e700000000800 */
[----:B------:R-:W0:Y:S01]  /*18d0*/  @P1 LDC R51, c[0x0][0x260] ;  /* 0x00009800ff331b82 */ /* 0x000e220000000800 */
[----:B--2---:R-:W-:Y:S01]  /*18e0*/  @P0 HADD2.F32 R6, -RZ, R6.H0_H0 ;  /* 0x20000006ff060230 */ /* 0x004fe20000004100 */
[----:B-1----:R-:W-:Y:S06]  /*18f0*/  @P0 ISETP.NE.AND P5, PT, R50, 0x1, PT ;  /* 0x000000013200080c */ /* 0x002fec0003fa5270 */
[----:B------:R-:W1:Y:S01]  /*1900*/  @P2 LDC R50, c[0x0][0x260] ;  /* 0x00009800ff322b82 */ /* 0x000e620000000800 */
[----:B0-----:R-:W-:Y:S01]  /*1910*/  @P1 ISETP.NE.AND P4, PT, R51, 0x1, PT ;  /* 0x000000013300180c */ /* 0x001fe20003f85270 */
[----:B---3--:R-:W-:Y:S02]  /*1920*/  @P0 HADD2.F32 R7, -RZ, R7.H0_H0 ;  /* 0x20000007ff070230 */ /* 0x008fe40000004100 */
[----:B-----5:R-:W-:Y:S03]  /*1930*/  @P0 HADD2.F32 R51, -RZ, R63.H0_H0 ;  /* 0x2000003fff330230 */ /* 0x020fe60000004100 */
[C---:B------:R-:W-:Y:S01]  /*1940*/  @P0 FFMA R0, R6.reuse, R7, R13 ;  /* 0x0000000706000223 */ /* 0x040fe2000000000d */
[----:B------:R-:W-:Y:S02]  /*1950*/  @P0 HADD2.F32 R47, -RZ, R47.H0_H0 ;  /* 0x2000002fff2f0230 */ /* 0x000fe40000004100 */
[----:B------:R-:W-:Y:S03]  /*1960*/  @P1 HADD2.F32 R61, -RZ, R61.H0_H0 ;  /* 0x2000003dff3d1230 */ /* 0x000fe60000004100 */
[----:B------:R-:W-:Y:S01]  /*1970*/  @P0 FSEL R47, -R47, R47, !P5 ;  /* 0x0000002f2f2f0208 */ /* 0x000fe20006800100 */
[----:B------:R-:W-:Y:S04]  /*1980*/  @P1 HADD2.F32 R8, -RZ, R8.H0_H0 ;  /* 0x20000008ff081230 */ /* 0x000fe80000004100 */
[----:B------:R-:W-:Y:S01]  /*1990*/  @P0 FFMA R13, R47, R51, R0 ;  /* 0x000000332f0d0223 */ /* 0x000fe20000000000 */
[----:B------:R-:W-:Y:S01]  /*19a0*/  @P0 FFMA R2, R6, R47, R14 ;  /* 0x0000002f06020223 */ /* 0x000fe2000000000e */
[----:B------:R-:W-:Y:S02]  /*19b0*/  @P1 FSEL R47, -R61, R61, !P4 ;  /* 0x0000003d3d2f1208 */ /* 0x000fe40006000100 */
[----:B-1----:R-:W-:Y:S01]  /*19c0*/  @P2 ISETP.NE.AND P5, PT, R50, 0x1, PT ;  /* 0x000000013200280c */ /* 0x002fe20003fa5270 */
[----:B------:R-:W-:Y:S01]  /*19d0*/  @P0 FFMA R14, R51, -R7, R2 ;  /* 0x80000007330e0223 */ /* 0x000fe20000000002 */
[----:B------:R-:W-:Y:S01]  /*19e0*/  @P3 ISETP.NE.AND P4, PT, R57, 0x1, PT ;  /* 0x000000013900380c */ /* 0x000fe20003f85270 */
[----:B------:R-:W-:Y:S02]  /*19f0*/  @P1 HADD2.F32 R6, -RZ, R62.H0_H0 ;  /* 0x2000003eff061230 */ /* 0x000fe40000004100 */
[----:B----4-:R-:W-:Y:S02]  /*1a00*/  @P1 HADD2.F32 R46, -RZ, R46.H0_H0 ;  /* 0x2000002eff2e1230 */ /* 0x010fe40000004100 */
[----:B------:R-:W-:Y:S03]  /*1a10*/  @P2 HADD2.F32 R50, -RZ, R60.H0_H0 ;  /* 0x2000003cff322230 */ /* 0x000fe60000004100 */
[C---:B------:R-:W-:Y:S01]  /*1a20*/  @P1 FFMA R0, R8.reuse, R46, R21 ;  /* 0x0000002e08001223 */ /* 0x040fe20000000015 */
[----:B------:R-:W-:Y:S03]  /*1a30*/  @P2 HADD2.F32 R60, -RZ, R53.H0_H0 ;  /* 0x20000035ff3c2230 */ /* 0x000fe60000004100 */
[----:B------:R-:W-:Y:S01]  /*1a40*/  @P1 FFMA R21, R47, R6, R0 ;  /* 0x000000062f151223 */ /* 0x000fe20000000000 */
[----:B------:R-:W-:Y:S01]  /*1a50*/  @P1 FFMA R3, R8, R47, R22 ;  /* 0x0000002f08031223 */ /* 0x000fe20000000016 */
[----:B------:R-:W-:Y:S03]  /*1a60*/  @P2 FSEL R47, -R60, R60, !P5 ;  /* 0x0000003c3c2f2208 */ /* 0x000fe60006800100 */
[----:B------:R-:W-:Y:S01]  /*1a70*/  @P1 FFMA R22, -R46, R6, R3 ;  /* 0x000000062e161223 */ /* 0x000fe20000000103 */
[----:B------:R-:W-:Y:S02]  /*1a80*/  @P2 HADD2.F32 R53, -RZ, R59.H0_H0 ;  /* 0x2000003bff352230 */ /* 0x000fe40000004100 */
[----:B------:R-:W-:Y:S03]  /*1a90*/  @P2 HADD2.F32 R8, -RZ, R58.H0_H0 ;  /* 0x2000003aff082230 */ /* 0x000fe60000004100 */
[C---:B------:R-:W-:Y:S01]  /*1aa0*/  @P2 FFMA R0, R50.reuse, R53, R29 ;  /* 0x0000003532002223 */ /* 0x040fe2000000001d */
[----:B------:R-:W-:Y:S03]  /*1ab0*/  @P3 HADD2.F32 R57, -RZ, R54.H0_H0 ;  /* 0x20000036ff393230 */ /* 0x000fe60000004100 */
[-C--:B------:R-:W-:Y:S01]  /*1ac0*/  @P2 FFMA R29, R47, R8.reuse, R0 ;  /* 0x000000082f1d2223 */ /* 0x080fe20000000000 */
[----:B------:R-:W-:Y:S01]  /*1ad0*/  @P2 FFMA R4, R50, R47, R30 ;  /* 0x0000002f32042223 */ /* 0x000fe2000000001e */
[----:B------:R-:W-:Y:S01]  /*1ae0*/  @P3 HADD2.F32 R52, -RZ, R52.H0_H0 ;  /* 0x20000034ff343230 */ /* 0x000fe20000004100 */
[----:B------:R-:W-:Y:S02]  /*1af0*/  @P3 FSEL R47, -R57, R57, !P4 ;  /* 0x00000039392f3208 */ /* 0x000fe40006000100 */
[----:B------:R-:W-:Y:S01]  /*1b00*/  @P2 FFMA R30, -R53, R8, R4 ;  /* 0x00000008351e2223 */ /* 0x000fe20000000104 */
[----:B------:R-:W-:Y:S02]  /*1b10*/  @P3 HADD2.F32 R54, -RZ, R56.H0_H0 ;  /* 0x20000038ff363230 */ /* 0x000fe40000004100 */
[----:B------:R-:W-:Y:S03]  /*1b20*/  @P3 HADD2.F32 R50, -RZ, R55.H0_H0 ;  /* 0x20000037ff323230 */ /* 0x000fe60000004100 */
[C---:B------:R-:W-:Y:S04]  /*1b30*/  @P3 FFMA R0, R52.reuse, R54, R37 ;  /* 0x0000003634003223 */ /* 0x040fe80000000025 */
[-C--:B------:R-:W-:Y:S01]  /*1b40*/  @P3 FFMA R37, R47, R50.reuse, R0 ;  /* 0x000000322f253223 */ /* 0x080fe20000000000 */
[----:B------:R-:W-:Y:S04]  /*1b50*/  @P3 FFMA R5, R52, R47, R38 ;  /* 0x0000002f34053223 */ /* 0x000fe80000000026 */
[----:B------:R-:W-:Y:S07]  /*1b60*/  @P3 FFMA R38, -R54, R50, R5 ;  /* 0x0000003236263223 */ /* 0x000fee0000000105 */
.L_x_13:
[----:B------:R-:W-:Y:S05]  /*1b70*/  BSYNC B0 ;  /* 0x0000000000007941 */ /* 0x000fea0003800000 */
.L_x_10:
[----:B------:R-:W-:Y:S01]  /*1b80*/  PLOP3.LUT P0, PT, PT, PT, UP2, 0x80, 0x0 ;  /* 0x000000000000781c */ /* 0x000fe20003f0f028 */
[----:B------:R-:W-:Y:S01]  /*1b90*/  BSSY B0, `(.L_x_14) ;  /* 0x00000f5000007945 */ /* 0x000fe20003800000 */
[----:B------:R-:W-:Y:S02]  /*1ba0*/  IADD3 R60, P2, R89, UR8, RZ ;  /* 0x00000008593c7c10 */ /* 0x000fe4000ff5e0ff */
[----:B------:R-:W-:Y:S02]  /*1bb0*/  IADD3 R46, P1, R91, UR8, RZ ;  /* 0x000000085b2e7c10 */ /* 0x000fe4000ff3e0ff */
[----:B------:R-:W-:Y:S02]  /*1bc0*/  IADD3.X R61, R88, UR9, RZ, P2, !PT ;  /* 0x00000009583d7c10 */ /* 0x000fe400097fe4ff */
[----:B------:R-:W-:Y:S05]  /*1bd0*/  IADD3.X R47, R90, UR9, RZ, P1, !PT ;  /* 0x000000095a2f7c10 */ /* 0x000fea0008ffe4ff */
[----:B------:R-:W-:Y:S05]  /*1be0*/  @!P0 BRA `(.L_x_15) ;  /* 0x0000000800688947 */ /* 0x000fea0003800000 */
[----:B------:R-:W0:Y:S02]  /*1bf0*/  LDC R0, c[0x0][0x260] ;  /* 0x00009800ff007b82 */ /* 0x000e240000000800 */
[----:B0-----:R-:W-:Y:S11]  /*1c00*/  ISETP.NE.AND P0, PT, R0, 0x1, PT ;  /* 0x000000010000780c */ /* 0x001ff60003f05270 */
[----:B------:R-:W-:Y:S02]  /*1c10*/  @!UPT UIADD3 URZ, URZ, URZ, URZ ;  /* 0x0000003f3f3ff290 */ /* 0x000fe4000fffe03f */
[----:B------:R-:W-:Y:S05]  /*1c20*/  @!P0 BRA `(.L_x_16) ;  /* 0x00000004002c8947 */ /* 0x000fea0003800000 */
[----:B------:R-:W-:Y:S02]  /*1c30*/  ISETP.GE.AND P0, PT, R48, UR4, PT ;  /* 0x0000000430007c0c */ /* 0x000fe4000bf06270 */
[----:B------:R-:W-:Y:S02]  /*1c40*/  IADD3 R0, R45, 0x1, RZ ;  /* 0x000000012d007810 */ /* 0x000fe40007ffe0ff */
[----:B------:R-:W-:Y:S02]  /*1c50*/  ISETP.GE.AND P1, PT, R12, UR4, PT ;  /* 0x000000040c007c0c */ /* 0x000fe4000bf26270 */
[C---:B------:R-:W-:Y:S02]  /*1c60*/  ISETP.LT.AND P0, PT, R0.reuse, UR5, !P0 ;  /* 0x0000000500007c0c */ /* 0x040fe4000c701270 */
[C---:B------:R-:W-:Y:S02]  /*1c70*/  ISETP.LT.AND P1, PT, R0.reuse, UR5, !P1 ;  /* 0x0000000500007c0c */ /* 0x040fe4000cf21270 */
[----:B------:R-:W-:Y:S04]  /*1c80*/  ISETP.GE.AND P2, PT, R11, UR4, PT ;  /* 0x000000040b007c0c */ /* 0x000fe8000bf46270 */
[----:B------:R-:W-:Y:S05]  /*1c90*/  ISETP.LT.AND P2, PT, R0, UR5, !P2 ;  /* 0x0000000500007c0c */ /* 0x000fea000d741270 */
[----:B------:R-:W2:Y:S01]  /*1ca0*/  @P0 LDG.E.U16 R7, desc[UR6][R60.64] ;  /* 0x000000063c070981 */ /* 0x000ea2000c1e1500 */
[----:B------:R-:W-:Y:S02]  /*1cb0*/  @P0 IADD3 R52, P3, R100, UR10, RZ ;  /* 0x0000000a64340c10 */ /* 0x000fe4000ff7e0ff */
[----:B------:R-:W-:Y:S01]  /*1cc0*/  @P0 IADD3 R68, P4, R87, UR10, RZ ;  /* 0x0000000a57440c10 */ /* 0x000fe2000ff9e0ff */
[----:B------:R-:W3:Y:S01]  /*1cd0*/  @P0 LDG.E.U16 R51, desc[UR6][R46.64] ;  /* 0x000000062e330981 */ /* 0x000ee2000c1e1500 */
[----:B------:R-:W-:Y:S02]  /*1ce0*/  @P0 IADD3.X R53, R101, UR11, RZ, P3, !PT ;  /* 0x0000000b65350c10 */ /* 0x000fe40009ffe4ff */
[----:B------:R-:W-:Y:S01]  /*1cf0*/  @P1 IADD3 R58, P3, R102, UR10, RZ ;  /* 0x0000000a663a1c10 */ /* 0x000fe2000ff7e0ff */
[----:B------:R-:W4:Y:S01]  /*1d00*/  @P1 LDG.E.U16 R56, desc[UR6][R60.64] ;  /* 0x000000063c381981 */ /* 0x000f22000c1e1500 */
[----:B------:R-:W-:Y:S02]  /*1d10*/  @P0 IADD3.X R69, R86, UR11, RZ, P4, !PT ;  /* 0x0000000b56450c10 */ /* 0x000fe4000a7fe4ff */
[----:B------:R-:W-:Y:S01]  /*1d20*/  @P1 IADD3.X R59, R103, UR11, RZ, P3, !PT ;  /* 0x0000000b673b1c10 */ /* 0x000fe20009ffe4ff */
[----:B------:R-:W5:Y:S01]  /*1d30*/  @P0 LDG.E.U16 R6, desc[UR6][R52.64] ;  /* 0x0000000634060981 */ /* 0x000f62000c1e1500 */
[----:B------:R-:W-:Y:S02]  /*1d40*/  @P1 IADD3 R66, P5, R85, UR10, RZ ;  /* 0x0000000a55421c10 */ /* 0x000fe4000ffbe0ff */
[----:B------:R-:W-:Y:S01]  /*1d50*/  @P2 IADD3 R64, P4, R104, UR10, RZ ;  /* 0x0000000a68402c10 */ /* 0x000fe2000ff9e0ff */
[----:B------:R-:W4:Y:S01]  /*1d60*/  @P1 LDG.E.U16 R54, desc[UR6][R58.64] ;  /* 0x000000063a361981 */ /* 0x000f22000c1e1500 */
[----:B------:R-:W-:Y:S02]  /*1d70*/  @P1 IADD3.X R67, R84, UR11, RZ, P5, !PT ;  /* 0x0000000b54431c10 */ /* 0x000fe4000affe4ff */
[----:B------:R-:W-:Y:S01]  /*1d80*/  @P2 IADD3.X R65, R105, UR11, RZ, P4, !PT ;  /* 0x0000000b69412c10 */ /* 0x000fe2000a7fe4ff */
[----:B------:R-:W4:Y:S01]  /*1d90*/  @P0 LDG.E.U16 R8, desc[UR6][R68.64] ;  /* 0x0000000644080981 */ /* 0x000f22000c1e1500 */
[----:B------:R-:W-:Y:S03]  /*1da0*/  @P2 IADD3 R62, P3, R83, UR10, RZ ;  /* 0x0000000a533e2c10 */ /* 0x000fe6000ff7e0ff */
[----:B------:R-:W4:Y:S01]  /*1db0*/  @P1 LDG.E.U16 R55, desc[UR6][R66.64] ;  /* 0x0000000642371981 */ /* 0x000f22000c1e1500 */
[----:B------:R-:W-:Y:S02]  /*1dc0*/  @P2 IADD3.X R63, R82, UR11, RZ, P3, !PT ;  /* 0x0000000b523f2c10 */ /* 0x000fe40009ffe4ff */
[----:B------:R-:W-:Y:S01]  /*1dd0*/  ISETP.GE.AND P3, PT, R9, UR4, PT ;  /* 0x0000000409007c0c */ /* 0x000fe2000bf66270 */
[----:B------:R-:W4:Y:S03]  /*1de0*/  @P2 LDG.E.U16 R57, desc[UR6][R60.64] ;  /* 0x000000063c392981 */ /* 0x000f26000c1e1500 */
[----:B------:R-:W-:Y:S01]  /*1df0*/  ISETP.LT.AND P3, PT, R0, UR5, !P3 ;  /* 0x0000000500007c0c */ /* 0x000fe2000df61270 */
[----:B------:R-:W4:Y:S04]  /*1e00*/  @P2 LDG.E.U16 R50, desc[UR6][R62.64] ;  /* 0x000000063e322981 */ /* 0x000f28000c1e1500 */
[----:B------:R-:W4:Y:S04]  /*1e10*/  @P1 LDG.E.U16 R53, desc[UR6][R46.64] ;  /* 0x000000062e351981 */ /* 0x000f28000c1e1500 */
[----:B------:R-:W4:Y:S04]  /*1e20*/  @P2 LDG.E.U16 R52, desc[UR6][R64.64] ;  /* 0x0000000640342981 */ /* 0x000f28000c1e1500 */
[----:B------:R-:W4:Y:S01]  /*1e30*/  @P2 LDG.E.U16 R59, desc[UR6][R46.64] ;  /* 0x000000062e3b2981 */ /* 0x000f22000c1e1500 */
[----:B--2---:R-:W-:Y:S02]  /*1e40*/  @P0 HADD2.F32 R7, -RZ, R7.H0_H0 ;  /* 0x20000007ff070230 */ /* 0x004fe40000004100 */
[----:B---3--:R-:W-:Y:S02]  /*1e50*/  @P0 HADD2.F32 R51, -RZ, R51.H0_H0 ;  /* 0x20000033ff330230 */ /* 0x008fe40000004100 */
[----:B-----5:R-:W-:Y:S05]  /*1e60*/  @P0 HADD2.F32 R6, -RZ, R6.H0_H0 ;  /* 0x20000006ff060230 */ /* 0x020fea0000004100 */
[C---:B------:R-:W-:Y:S01]  /*1e70*/  @P0 FFMA R3, R6.reuse, R7, R15 ;  /* 0x0000000706030223 */ /* 0x040fe2000000000f */
[----:B------:R-:W-:Y:S01]  /*1e80*/  @P0 FFMA R2, R6, R51, R16 ;  /* 0x0000003306020223 */ /* 0x000fe20000000010 */
[----:B----4-:R-:W-:Y:S02]  /*1e90*/  @P1 HADD2.F32 R6, -RZ, R54.H0_H0 ;  /* 0x20000036ff061230 */ /* 0x010fe40000004100 */
[----:B------:R-:W-:Y:S02]  /*1ea0*/  @P0 HADD2.F32 R8, -RZ, R8.H0_H0 ;  /* 0x20000008ff080230 */ /* 0x000fe40000004100 */
[----:B------:R-:W-:Y:S03]  /*1eb0*/  @P1 HADD2.F32 R55, -RZ, R55.H0_H0 ;  /* 0x20000037ff371230 */ /* 0x000fe60000004100 */
[C---:B------:R-:W-:Y:S01]  /*1ec0*/  @P0 FFMA R16, R8.reuse, R7, R2 ;  /* 0x0000000708100223 */ /* 0x040fe20000000002 */
[----:B------:R-:W-:Y:S02]  /*1ed0*/  @P1 HADD2.F32 R7, -RZ, R56.H0_H0 ;  /* 0x20000038ff071230 */ /* 0x000fe40000004100 */
[----:B------:R-:W-:Y:S01]  /*1ee0*/  @P0 FFMA R15, -R8, R51, R3 ;  /* 0x00000033080f0223 */ /* 0x000fe20000000103 */
[----:B------:R-:W-:Y:S02]  /*1ef0*/  @P2 HADD2.F32 R57, -RZ, R57.H0_H0 ;  /* 0x20000039ff392230 */ /* 0x000fe40000004100 */
[C---:B------:R-:W-:Y:S01]  /*1f00*/  @P1 FFMA R4, R6.reuse, R7, R23 ;  /* 0x0000000706041223 */ /* 0x040fe20000000017 */
[----:B------:R-:W-:Y:S02]  /*1f10*/  @P2 HADD2.F32 R50, -RZ, R50.H0_H0 ;  /* 0x20000032ff322230 */ /* 0x000fe40000004100 */
[----:B------:R-:W-:Y:S05]  /*1f20*/  @P1 HADD2.F32 R53, -RZ, R53.H0_H0 ;  /* 0x20000035ff351230 */ /* 0x000fea0000004100 */
[-C--:B------:R-:W-:Y:S01]  /*1f30*/  @P1 FFMA R2, R6, R53.reuse, R24 ;  /* 0x0000003506021223 */ /* 0x080fe20000000018 */
[----:B------:R-:W-:Y:S02]  /*1f40*/  @P2 HADD2.F32 R6, -RZ, R52.H0_H0 ;  /* 0x20000034ff062230 */ /* 0x000fe40000004100 */
[C---:B------:R-:W-:Y:S01]  /*1f50*/  @P1 FFMA R23, -R55.reuse, R53, R4 ;  /* 0x0000003537171223 */ /* 0x040fe20000000104 */
[----:B------:R-:W-:Y:S02]  /*1f60*/  @P2 HADD2.F32 R59, -RZ, R59.H0_H0 ;  /* 0x2000003bff3b2230 */ /* 0x000fe40000004100 */
[----:B------:R-:W-:Y:S01]  /*1f70*/  @P1 FFMA R24, R55, R7, R2 ;  /* 0x0000000737181223 */ /* 0x000fe20000000002 */
[C---:B------:R-:W-:Y:S02]  /*1f80*/  @P2 FFMA R5, R6.reuse, R57, R31 ;  /* 0x0000003906052223 */ /* 0x040fe4000000001f */
[-C--:B------:R-:W-:Y:S02]  /*1f90*/  @P2 FFMA R0, R6, R59.reuse, R32 ;  /* 0x0000003b06002223 */ /* 0x080fe40000000020 */
[C---:B------:R-:W-:Y:S02]  /*1fa0*/  @P2 FFMA R31, -R50.reuse, R59, R5 ;  /* 0x0000003b321f2223 */ /* 0x040fe40000000105 */
[----:B------:R-:W-:Y:S01]  /*1fb0*/  @P2 FFMA R32, R50, R57, R0 ;  /* 0x0000003932202223 */ /* 0x000fe20000000000 */
[----:B------:R-:W-:Y:S06]  /*1fc0*/  @!P3 BRA `(.L_x_17) ;  /* 0x0000000800c4b947 */ /* 0x000fec0003800000 */
[----:B------:R-:W2:Y:S01]  /*1fd0*/  LDG.E.U16 R3, desc[UR6][R60.64] ;  /* 0x000000063c037981 */ /* 0x000ea2000c1e1500 */
[----:B------:R-:W-:Y:S02]  /*1fe0*/  IADD3 R50, P1, R106, UR10, RZ ;  /* 0x0000000a6a327c10 */ /* 0x000fe4000ff3e0ff */
[----:B------:R-:W-:Y:S01]  /*1ff0*/  IADD3 R6, P0, R81, UR10, RZ ;  /* 0x0000000a51067c10 */ /* 0x000fe2000ff1e0ff */
[----:B------:R-:W3:Y:S01]  /*2000*/  LDG.E.U16 R5, desc[UR6][R46.64] ;  /* 0x000000062e057981 */ /* 0x000ee2000c1e1500 */
[----:B------:R-:W-:Y:S02]  /*2010*/  IADD3.X R51, R107, UR11, RZ, P1, !PT ;  /* 0x0000000b6b337c10 */ /* 0x000fe40008ffe4ff */
[----:B------:R-:W-:Y:S03]  /*2020*/  IADD3.X R7, R80, UR11, RZ, P0, !PT ;  /* 0x0000000b50077c10 */ /* 0x000fe600087fe4ff */
[----:B------:R-:W4:Y:S04]  /*2030*/  LDG.E.U16 R0, desc[UR6][R50.64] ;  /* 0x0000000632007981 */ /* 0x000f28000c1e1500 */
[----:B------:R-:W5:Y:S01]  /*2040*/  LDG.E.U16 R2, desc[UR6][R6.64] ;  /* 0x0000000606027981 */ /* 0x000f62000c1e1500 */
[----:B--2---:R-:W-:Y:S02]  /*2050*/  HADD2.F32 R3, -RZ, R3.H0_H0 ;  /* 0x20000003ff037230 */ /* 0x004fe40000004100 */
[----:B---3--:R-:W-:Y:S02]  /*2060*/  HADD2.F32 R5, -RZ, R5.H0_H0 ;  /* 0x20000005ff057230 */ /* 0x008fe40000004100 */
[----:B----4-:R-:W-:Y:S02]  /*2070*/  HADD2.F32 R0, -RZ, R0.H0_H0 ;  /* 0x20000000ff007230 */ /* 0x010fe40000004100 */
[----:B-----5:R-:W-:Y:S03]  /*2080*/  HADD2.F32 R2, -RZ, R2.H0_H0 ;  /* 0x20000002ff027230 */ /* 0x020fe60000004100 */
[C---:B------:R-:W-:Y:S01]  /*2090*/  FFMA R39, R0.reuse, R3, R39 ;  /* 0x0000000300277223 */ /* 0x040fe20000000027 */
[-C--:B------:R-:W-:Y:S03]  /*20a0*/  FFMA R40, R0, R5.reuse, R40 ;  /* 0x0000000500287223 */ /* 0x080fe60000000028 */
[C---:B------:R-:W-:Y:S01]  /*20b0*/  FFMA R39, -R2.reuse, R5, R39 ;  /* 0x0000000502277223 */ /* 0x040fe20000000127 */
[----:B------:R-:W-:Y:S01]  /*20c0*/  FFMA R40, R2, R3, R40 ;  /* 0x0000000302287223 */ /* 0x000fe20000000028 */
[----:B------:R-:W-:Y:S05]  /*20d0*/  BRA `(.L_x_17) ;  /* 0x0000000800807947 */ /* 0x000fea0003800000 */
.L_x_16:
        /* <DEDUP_REMOVED lines=12> */
[----:B------:R-:W-:Y:S01]  /*21a0*/  @P0 IADD3.X R3, R101, UR11, RZ, P4, !PT ;  /* 0x0000000b65030c10 */ /* 0x000fe2000a7fe4ff */
[----:B------:R-:W4:Y:S01]  /*21b0*/  @P1 LDG.E.U16 R59, desc[UR6][R60.64] ;  /* 0x000000063c3b1981 */ /* 0x000f22000c1e1500 */
[----:B------:R-:W-:Y:S02]  /*21c0*/  @P1 IADD3 R52, P4, R102, UR10, RZ ;  /* 0x0000000a66341c10 */ /* 0x000fe4000ff9e0ff */
[----:B------:R-:W-:Y:S01]  /*21d0*/  @P1 IADD3 R64, P5, R85, UR10, RZ ;  /* 0x0000000a55401c10 */ /* 0x000fe2000ffbe0ff */
[----:B------:R-:W5:Y:S01]  /*21e0*/  @P0 LDG.E.U16 R57, desc[UR6][R56.64] ;  /* 0x0000000638390981 */ /* 0x000f62000c1e1500 */
[----:B------:R-:W-:Y:S02]  /*21f0*/  @P1 IADD3.X R53, R103, UR11, RZ, P4, !PT ;  /* 0x0000000b67351c10 */ /* 0x000fe4000a7fe4ff */
[----:B------:R-:W-:Y:S01]  /*2200*/  @P2 IADD3 R50, P4, R104, UR10, RZ ;  /* 0x0000000a68322c10 */ /* 0x000fe2000ff9e0ff */
[----:B------:R-:W5:Y:S01]  /*2210*/  @P0 LDG.E.U16 R8, desc[UR6][R2.64] ;  /* 0x0000000602080981 */ /* 0x000f62000c1e1500 */
[----:B------:R-:W-:Y:S02]  /*2220*/  @P1 IADD3.X R65, R84, UR11, RZ, P5, !PT ;  /* 0x0000000b54411c10 */ /* 0x000fe4000affe4ff */
[----:B------:R-:W-:Y:S01]  /*2230*/  @P2 IADD3 R62, P3, R83, UR10, RZ ;  /* 0x0000000a533e2c10 */ /* 0x000fe2000ff7e0ff */
[----:B------:R-:W5:Y:S01]  /*2240*/  @P1 LDG.E.U16 R5, desc[UR6][R52.64] ;  /* 0x0000000634051981 */ /* 0x000f62000c1e1500 */
[----:B------:R-:W-:Y:S02]  /*2250*/  @P2 IADD3.X R51, R105, UR11, RZ, P4, !PT ;  /* 0x0000000b69332c10 */ /* 0x000fe4000a7fe4ff */
[----:B------:R-:W-:Y:S01]  /*2260*/  @P2 IADD3.X R63, R82, UR11, RZ, P3, !PT ;  /* 0x0000000b523f2c10 */ /* 0x000fe20009ffe4ff */
[----:B------:R-:W5:Y:S01]  /*2270*/  @P1 LDG.E.U16 R4, desc[UR6][R46.64] ;  /* 0x000000062e041981 */ /* 0x000f62000c1e1500 */
[----:B------:R-:W-:Y:S03]  /*2280*/  ISETP.GE.AND P3, PT, R9, UR4, PT ;  /* 0x0000000409007c0c */ /* 0x000fe6000bf66270 */
[----:B------:R-:W5:Y:S01]  /*2290*/  @P2 LDG.E.U16 R58, desc[UR6][R60.64] ;  /* 0x000000063c3a2981 */ /* 0x000f62000c1e1500 */
[----:B------:R-:W-:Y:S03]  /*22a0*/  ISETP.LT.AND P3, PT, R0, UR5, !P3 ;  /* 0x0000000500007c0c */ /* 0x000fe6000df61270 */
[----:B------:R-:W5:Y:S04]  /*22b0*/  @P2 LDG.E.U16 R54, desc[UR6][R62.64] ;  /* 0x000000063e362981 */ /* 0x000f68000c1e1500 */
[----:B------:R-:W5:Y:S04]  /*22c0*/  @P1 LDG.E.U16 R56, desc[UR6][R64.64] ;  /* 0x0000000640381981 */ /* 0x000f68000c1e1500 */
[----:B------:R-:W5:Y:S04]  /*22d0*/  @P2 LDG.E.U16 R3, desc[UR6][R50.64] ;  /* 0x0000000632032981 */ /* 0x000f68000c1e1500 */
[----:B------:R-:W5:Y:S01]  /*22e0*/  @P2 LDG.E.U16 R2, desc[UR6][R46.64] ;  /* 0x000000062e022981 */ /* 0x000f62000c1e1500 */
[----:B--2---:R-:W-:Y:S02]  /*22f0*/  @P0 HADD2.F32 R55, -RZ, R55.H0_H0 ;  /* 0x20000037ff370230 */ /* 0x004fe40000004100 */
[----:B---3--:R-:W-:Y:S02]  /*2300*/  @P0 HADD2.F32 R7, -RZ, R7.H0_H0 ;  /* 0x20000007ff070230 */ /* 0x008fe40000004100 */
[----:B----4-:R-:W-:Y:S02]  /*2310*/  @P1 HADD2.F32 R59, -RZ, R59.H0_H0 ;  /* 0x2000003bff3b1230 */ /* 0x010fe40000004100 */
[----:B-----5:R-:W-:Y:S02]  /*2320*/  @P0 HADD2.F32 R57, -RZ, R57.H0_H0 ;  /* 0x20000039ff390230 */ /* 0x020fe40000004100 */
[----:B------:R-:W-:Y:S02]  /*2330*/  @P0 HADD2.F32 R8, -RZ, R8.H0_H0 ;  /* 0x20000008ff080230 */ /* 0x000fe40000004100 */
[----:B------:R-:W-:Y:S03]  /*2340*/  @P1 HADD2.F32 R0, -RZ, R5.H0_H0 ;  /* 0x20000005ff001230 */ /* 0x000fe60000004100 */
[C---:B------:R-:W-:Y:S01]  /*2350*/  @P0 FFMA R6, R8.reuse, R55, R15 ;  /* 0x0000003708060223 */ /* 0x040fe2000000000f */
[-C--:B------:R-:W-:Y:S01]  /*2360*/  @P0 FFMA R8, -R8, R7.reuse, R16 ;  /* 0x0000000708080223 */ /* 0x080fe20000000110 */
[----:B------:R-:W-:Y:S02]  /*2370*/  @P1 HADD2.F32 R5, -RZ, R4.H0_H0 ;  /* 0x20000004ff051230 */ /* 0x000fe40000004100 */
[C---:B------:R-:W-:Y:S01]  /*2380*/  @P0 FFMA R15, R57.reuse, R7, R6 ;  /* 0x00000007390f0223 */ /* 0x040fe20000000006 */
[----:B------:R-:W-:Y:S01]  /*2390*/  @P0 FFMA R16, R57, R55, R8 ;  /* 0x0000003739100223 */ /* 0x000fe20000000008 */
[C---:B------:R-:W-:Y:S01]  /*23a0*/  @P1 FFMA R4, R0.reuse, R59, R23 ;  /* 0x0000003b00041223 */ /* 0x040fe20000000017 */
[----:B------:R-:W-:Y:S02]  /*23b0*/  @P2 HADD2.F32 R57, -RZ, R58.H0_H0 ;  /* 0x2000003aff392230 */ /* 0x000fe40000004100 */
[-C--:B------:R-:W-:Y:S01]  /*23c0*/  @P1 FFMA R0, -R0, R5.reuse, R24 ;  /* 0x0000000500001223 */ /* 0x080fe20000000118 */
[----:B------:R-:W-:Y:S02]  /*23d0*/  @P1 HADD2.F32 R55, -RZ, R56.H0_H0 ;  /* 0x20000038ff371230 */ /* 0x000fe40000004100 */
[----:B------:R-:W-:Y:S03]  /*23e0*/  @P2 HADD2.F32 R6, -RZ, R3.H0_H0 ;  /* 0x20000003ff062230 */ /* 0x000fe60000004100 */
[C---:B------:R-:W-:Y:S01]  /*23f0*/  @P1 FFMA R23, R55.reuse, R5, R4 ;  /* 0x0000000537171223 */ /* 0x040fe20000000004 */
[----:B------:R-:W-:Y:S01]  /*2400*/  @P1 FFMA R24, R55, R59, R0 ;  /* 0x0000003b37181223 */ /* 0x000fe20000000000 */
[----:B------:R-:W-:Y:S02]  /*2410*/  @P2 HADD2.F32 R55, -RZ, R54.H0_H0 ;  /* 0x20000036ff372230 */ /* 0x000fe40000004100 */
[----:B------:R-:W-:Y:S02]  /*2420*/  @P2 HADD2.F32 R3, -RZ, R2.H0_H0 ;  /* 0x20000002ff032230 */ /* 0x000fe40000004100 */
[C---:B------:R-:W-:Y:S03]  /*2430*/  @P2 FFMA R0, R6.reuse, R57, R31 ;  /* 0x0000003906002223 */ /* 0x040fe6000000001f */
[-C--:B------:R-:W-:Y:S01]  /*2440*/  @P2 FFMA R6, -R6, R3.reuse, R32 ;  /* 0x0000000306062223 */ /* 0x080fe20000000120 */
[C---:B------:R-:W-:Y:S03]  /*2450*/  @P2 FFMA R31, R55.reuse, R3, R0 ;  /* 0x00000003371f2223 */ /* 0x040fe60000000000 */
        /* <DEDUP_REMOVED lines=15> */
[-C--:B------:R-:W-:Y:S03]  /*2550*/  FFMA R40, -R0, R3.reuse, R40 ;  /* 0x0000000300287223 */ /* 0x080fe60000000128 */
[C---:B------:R-:W-:Y:S01]  /*2560*/  FFMA R39, R2.reuse, R3, R39 ;  /* 0x0000000302277223 */ /* 0x040fe20000000027 */
[----:B------:R-:W-:Y:S01]  /*2570*/  FFMA R40, R2, R7, R40 ;  /* 0x0000000702287223 */ /* 0x000fe20000000028 */
[----:B------:R-:W-:Y:S05]  /*2580*/  BRA `(.L_x_17) ;  /* 0x0000000400547947 */ /* 0x000fea0003800000 */
.L_x_15:
[----:B------:R-:W-:Y:S02]  /*2590*/  ISETP.GE.AND P0, PT, R48, UR4, PT ;  /* 0x0000000430007c0c */ /* 0x000fe4000bf06270 */
[----:B------:R-:W-:Y:S02]  /*25a0*/  IADD3 R0, R45, 0x1, RZ ;  /* 0x000000012d007810 */ /* 0x000fe40007ffe0ff */
[----:B------:R-:W-:Y:S02]  /*25b0*/  ISETP.GE.AND P1, PT, R12, UR4, PT ;  /* 0x000000040c007c0c */ /* 0x000fe4000bf26270 */
[C---:B------:R-:W-:Y:S02]  /*25c0*/  ISETP.LT.AND P0, PT, R0.reuse, UR5, !P0 ;  /* 0x0000000500007c0c */ /* 0x040fe4000c701270 */
[C---:B------:R-:W-:Y:S02]  /*25d0*/  ISETP.LT.AND P1, PT, R0.reuse, UR5, !P1 ;  /* 0x0000000500007c0c */ /* 0x040fe4000cf21270 */
[----:B------:R-:W-:Y:S02]  /*25e0*/  ISETP.GE.AND P2, PT, R11, UR4, PT ;  /* 0x000000040b007c0c */ /* 0x000fe4000bf46270 */
[----:B------:R-:W-:Y:S02]  /*25f0*/  ISETP.GE.AND P3, PT, R9, UR4, PT ;  /* 0x0000000409007c0c */ /* 0x000fe4000bf66270 */
[C---:B------:R-:W-:Y:S02]  /*2600*/  ISETP.LT.AND P2, PT, R0.reuse, UR5, !P2 ;  /* 0x0000000500007c0c */ /* 0x040fe4000d741270 */
[----:B------:R-:W-:Y:S03]  /*2610*/  ISETP.LT.AND P3, PT, R0, UR5, !P3 ;  /* 0x0000000500007c0c */ /* 0x000fe6000df61270 */
[----:B------:R-:W2:Y:S01]  /*2620*/  @P0 LDG.E.U16 R7, desc[UR6][R46.64] ;  /* 0x000000062e070981 */ /* 0x000ea2000c1e1500 */
[----:B------:R-:W-:Y:S01]  /*2630*/  @P0 IADD3 R54, P4, R100, UR10, RZ ;  /* 0x0000000a64360c10 */ /* 0x000fe2000ff9e0ff */
[----:B------:R-:W0:Y:S01]  /*2640*/  @P0 LDC R62, c[0x0][0x260] ;  /* 0x00009800ff3e0b82 */ /* 0x000e220000000800 */
[----:B------:R-:W-:Y:S01]  /*2650*/  @P1 IADD3 R56, P5, R102, UR10, RZ ;  /* 0x0000000a66381c10 */ /* 0x000fe2000ffbe0ff */
[----:B------:R-:W3:Y:S01]  /*2660*/  @P0 LDG.E.U16 R51, desc[UR6][R60.64] ;  /* 0x000000063c330981 */ /* 0x000ee2000c1e1500 */
[----:B------:R-:W-:Y:S02]  /*2670*/  @P0 IADD3.X R55, R101, UR11, RZ, P4, !PT ;  /* 0x0000000b65370c10 */ /* 0x000fe4000a7fe4ff */
[----:B------:R-:W-:Y:S01]  /*2680*/  @P0 IADD3 R58, P4, R87, UR10, RZ ;  /* 0x0000000a573a0c10 */ /* 0x000fe2000ff9e0ff */
[----:B------:R-:W4:Y:S01]  /*2690*/  @P1 LDG.E.U16 R50, desc[UR6][R46.64] ;  /* 0x000000062e321981 */ /* 0x000f22000c1e1500 */
[----:B------:R-:W-:Y:S01]  /*26a0*/  @P1 IADD3.X R57, R103, UR11, RZ, P5, !PT ;  /* 0x0000000b67391c10 */ /* 0x000fe2000affe4ff */
[----:B------:R-:W1:Y:S01]  /*26b0*/  @P1 LDC R67, c[0x0][0x260] ;  /* 0x00009800ff431b82 */ /* 0x000e620000000800 */
[----:B------:R-:W-:Y:S01]  /*26c0*/  @P0 IADD3.X R59, R86, UR11, RZ, P4, !PT ;  /* 0x0000000b563b0c10 */ /* 0x000fe2000a7fe4ff */
[----:B------:R-:W5:Y:S01]  /*26d0*/  @P0 LDG.E.U16 R6, desc[UR6][R54.64] ;  /* 0x0000000636060981 */ /* 0x000f62000c1e1500 */
        /* <DEDUP_REMOVED lines=10> */
[----:B------:R-:W-:Y:S01]  /*2780*/  @P3 IADD3 R70, P4, R81, UR10, RZ ;  /* 0x0000000a51463c10 */ /* 0x000fe2000ff9e0ff */
[----:B------:R0:W5:Y:S01]  /*2790*/  @P1 LDG.E.U16 R64, desc[UR6][R64.64] ;  /* 0x0000000640401981 */ /* 0x000162000c1e1500 */
[----:B------:R-:W-:Y:S02]  /*27a0*/  @P3 IADD3.X R73, R107, UR11, RZ, P5, !PT ;  /* 0x0000000b6b493c10 */ /* 0x000fe4000affe4ff */
[----:B------:R-:W-:Y:S01]  /*27b0*/  @P3 IADD3.X R71, R80, UR11, RZ, P4, !PT ;  /* 0x0000000b50473c10 */ /* 0x000fe2000a7fe4ff */
[----:B------:R-:W5:Y:S04]  /*27c0*/  @P2 LDG.E.U16 R52, desc[UR6][R46.64] ;  /* 0x000000062e342981 */ /* 0x000f68000c1e1500 */
[----:B------:R2:W5:Y:S04]  /*27d0*/  @P2 LDG.E.U16 R63, desc[UR6][R68.64] ;  /* 0x00000006443f2981 */ /* 0x000568000c1e1500 */
[----:B------:R-:W5:Y:S04]  /*27e0*/  @P2 LDG.E.U16 R55, desc[UR6][R60.64] ;  /* 0x000000063c372981 */ /* 0x000f68000c1e1500 */
[----:B------:R-:W5:Y:S04]  /*27f0*/  @P2 LDG.E.U16 R57, desc[UR6][R74.64] ;  /* 0x000000064a392981 */ /* 0x000f68000c1e1500 */
[----:B------:R-:W5:Y:S04]  /*2800*/  @P3 LDG.E.U16 R54, desc[UR6][R46.64] ;  /* 0x000000062e363981 */ /* 0x000f68000c1e1500 */
[----:B------:R4:W5:Y:S01]  /*2810*/  @P3 LDG.E.U16 R59, desc[UR6][R60.64] ;  /* 0x000000063c3b3981 */ /* 0x000962000c1e1500 */
[----:B0-----:R-:W0:Y:S03]  /*2820*/  @P2 LDC R65, c[0x0][0x260] ;  /* 0x00009800ff412b82 */ /* 0x001e260000000800 */
[----:B------:R-:W5:Y:S04]  /*2830*/  @P3 LDG.E.U16 R58, desc[UR6][R72.64] ;  /* 0x00000006483a3981 */ /* 0x000f68000c1e1500 */
[----:B------:R-:W5:Y:S01]  /*2840*/  @P3 LDG.E.U16 R56, desc[UR6][R70.64] ;  /* 0x0000000646383981 */ /* 0x000f62000c1e1500 */
[----:B--2---:R-:W-:Y:S01]  /*2850*/  @P0 HADD2.F32 R68, -RZ, R7.H0_H0 ;  /* 0x20000007ff440230 */ /* 0x004fe20000004100 */
[----:B------:R-:W-:Y:S02]  /*2860*/  @P0 ISETP.NE.AND P5, PT, R62, 0x1, PT ;  /* 0x000000013e00080c */ /* 0x000fe40003fa5270 */
[----:B------:R-:W2:Y:S01]  /*2870*/  @P3 LDC R62, c[0x0][0x260] ;  /* 0x00009800ff3e3b82 */ /* 0x000ea20000000800 */
[----:B---3--:R-:W-:Y:S01]  /*2880*/  @P0 HADD2.F32 R7, -RZ, R51.H0_H0 ;  /* 0x20000033ff070230 */ /* 0x008fe20000004100 */
[----:B------:R-:W-:Y:S02]  /*2890*/  @P0 FSEL R51, -R68, R68, !P5 ;  /* 0x0000004444330208 */ /* 0x000fe40006800100 */
[----:B-1----:R-:W-:Y:S01]  /*28a0*/  @P1 ISETP.NE.AND P4, PT, R67, 0x1, PT ;  /* 0x000000014300180c */ /* 0x002fe20003f85270 */
[----:B----4-:R-:W-:Y:S01]  /*28b0*/  @P1 HADD2.F32 R60, -RZ, R50.H0_H0 ;  /* 0x20000032ff3c1230 */ /* 0x010fe20000004100 */
[----:B0-----:R-:W-:Y:S01]  /*28c0*/  @P2 ISETP.NE.AND P5, PT, R65, 0x1, PT ;  /* 0x000000014100280c */ /* 0x001fe20003fa5270 */
[----:B-----5:R-:W-:Y:S02]  /*28d0*/  @P0 HADD2.F32 R6, -RZ, R6.H0_H0 ;  /* 0x20000006ff060230 */ /* 0x020fe40000004100 */
[----:B------:R-:W-:Y:S03]  /*28e0*/  @P1 HADD2.F32 R8, -RZ, R8.H0_H0 ;  /* 0x20000008ff081230 */ /* 0x000fe60000004100 */
[C---:B------:R-:W-:Y:S01]  /*28f0*/  @P0 FFMA R0, R6.reuse, R7, R15 ;  /* 0x0000000706000223 */ /* 0x040fe2000000000f */
[----:B------:R-:W-:Y:S02]  /*2900*/  @P0 HADD2.F32 R53, -RZ, R53.H0_H0 ;  /* 0x20000035ff350230 */ /* 0x000fe40000004100 */
[----:B------:R-:W-:Y:S03]  /*2910*/  @P1 HADD2.F32 R50, -RZ, R66.H0_H0 ;  /* 0x20000042ff321230 */ /* 0x000fe60000004100 */
[----:B------:R-:W-:Y:S01]  /*2920*/  @P0 FFMA R15, R51, R53, R0 ;  /* 0x00000035330f0223 */ /* 0x000fe20000000000 */
[----:B------:R-:W-:Y:S01]  /*2930*/  @P0 FFMA R2, R6, R51, R16 ;  /* 0x0000003306020223 */ /* 0x000fe20000000010 */
[----:B------:R-:W-:Y:S01]  /*2940*/  @P1 FSEL R51, -R60, R60, !P4 ;  /* 0x0000003c3c331208 */ /* 0x000fe20006000100 */
[----:B------:R-:W-:Y:S02]  /*2950*/  @P1 HADD2.F32 R6, -RZ, R64.H0_H0 ;  /* 0x20000040ff061230 */ /* 0x000fe40000004100 */
[----:B------:R-:W-:Y:S01]  /*2960*/  @P1 FFMA R0, R8, R50, R23 ;  /* 0x0000003208001223 */ /* 0x000fe20000000017 */
[----:B--2---:R-:W-:Y:S01]  /*2970*/  @P3 ISETP.NE.AND P4, PT, R62, 0x1, PT ;  /* 0x000000013e00380c */ /* 0x004fe20003f85270 */
[----:B------:R-:W-:Y:S01]  /*2980*/  @P0 FFMA R16, R53, -R7, R2 ;  /* 0x8000000735100223 */ /* 0x000fe20000000002 */
[----:B------:R-:W-:Y:S02]  /*2990*/  @P2 HADD2.F32 R60, -RZ, R52.H0_H0 ;  /* 0x20000034ff3c2230 */ /* 0x000fe40000004100 */
[----:B------:R-:W-:Y:S01]  /*29a0*/  @P1 FFMA R23, R51, R6, R0 ;  /* 0x0000000633171223 */ /* 0x000fe20000000000 */
[----:B------:R-:W-:Y:S01]  /*29b0*/  @P1 FFMA R3, R8, R51, R24 ;  /* 0x0000003308031223 */ /* 0x000fe20000000018 */
[----:B------:R-:W-:Y:S01]  /*29c0*/  @P2 HADD2.F32 R52, -RZ, R63.H0_H0 ;  /* 0x2000003fff342230 */ /* 0x000fe20000004100 */
[----:B------:R-:W-:Y:S02]  /*29d0*/  @P2 FSEL R51, -R60, R60, !P5 ;  /* 0x0000003c3c332208 */ /* 0x000fe40006800100 */
[----:B------:R-:W-:Y:S01]  /*29e0*/  @P1 FFMA R24, R6, -R50, R3 ;  /* 0x8000003206181223 */ /* 0x000fe20000000003 */
[----:B------:R-:W-:Y:S02]  /*29f0*/  @P2 HADD2.F32 R55, -RZ, R55.H0_H0 ;  /* 0x20000037ff372230 */ /* 0x000fe40000004100 */
[----:B------:R-:W-:Y:S03]  /*2a00*/  @P2 HADD2.F32 R57, -RZ, R57.H0_H0 ;  /* 0x20000039ff392230 */ /* 0x000fe60000004100 */
[C---:B------:R-:W-:Y:S01]  /*2a10*/  @P2 FFMA R0, R52.reuse, R55, R31 ;  /* 0x0000003734002223 */ /* 0x040fe2000000001f */
[----:B------:R-:W-:Y:S03]  /*2a20*/  @P3 HADD2.F32 R60, -RZ, R54.H0_H0 ;  /* 0x20000036ff3c3230 */ /* 0x000fe60000004100 */
[----:B------:R-:W-:Y:S01]  /*2a30*/  @P2 FFMA R31, R51, R57, R0 ;  /* 0x00000039331f2223 */ /* 0x000fe20000000000 */
[----:B------:R-:W-:Y:S01]  /*2a40*/  @P2 FFMA R4, R52, R51, R32 ;  /* 0x0000003334042223 */ /* 0x000fe20000000020 */
[----:B------:R-:W-:Y:S01]  /*2a50*/  @P3 HADD2.F32 R54, -RZ, R59.H0_H0 ;  /* 0x2000003bff363230 */ /* 0x000fe20000004100 */
[----:B------:R-:W-:Y:S02]  /*2a60*/  @P3 FSEL R51, -R60, R60, !P4 ;  /* 0x0000003c3c333208 */ /* 0x000fe40006000100 */
[----:B------:R-:W-:Y:S01]  /*2a70*/  @P2 FFMA R32, R57, -R55, R4 ;  /* 0x8000003739202223 */ /* 0x000fe20000000004 */
[----:B------:R-:W-:Y:S02]  /*2a80*/  @P3 HADD2.F32 R8, -RZ, R58.H0_H0 ;  /* 0x2000003aff083230 */ /* 0x000fe40000004100 */
[----:B------:R-:W-:Y:S03]  /*2a90*/  @P3 HADD2.F32 R52, -RZ, R56.H0_H0 ;  /* 0x20000038ff343230 */ /* 0x000fe60000004100 */
[C---:B------:R-:W-:Y:S04]  /*2aa0*/  @P3 FFMA R0, R8.reuse, R54, R39 ;  /* 0x0000003608003223 */ /* 0x040fe80000000027 */
[----:B------:R-:W-:Y:S01]  /*2ab0*/  @P3 FFMA R39, R51, R52, R0 ;  /* 0x0000003433273223 */ /* 0x000fe20000000000 */
[----:B------:R-:W-:Y:S04]  /*2ac0*/  @P3 FFMA R5, R8, R51, R40 ;  /* 0x0000003308053223 */ /* 0x000fe80000000028 */
[----:B------:R-:W-:Y:S07]  /*2ad0*/  @P3 FFMA R40, R52, -R54, R5 ;  /* 0x8000003634283223 */ /* 0x000fee0000000005 */
.L_x_17:
[----:B------:R-:W-:Y:S05]  /*2ae0*/  BSYNC B0 ;  /* 0x0000000000007941 */ /* 0x000fea0003800000 */
.L_x_14:
        /* <DEDUP_REMOVED lines=86> */
.L_x_20:
        /* <DEDUP_REMOVED lines=75> */
.L_x_19:
        /* <DEDUP_REMOVED lines=85> */
.L_x_21:
[----:B------:R-:W-:Y:S05]  /*3a50*/  BSYNC B0 ;  /* 0x0000000000007941 */ /* 0x000fea0003800000 */
.L_x_18:
        /* <DEDUP_REMOVED lines=29> */
[----:B------:R-:W5:Y:S01]  /*3c30*/  @P1 LDG.E.U16 R56, desc[UR6][R56.64] ;  /* 0x0000000638381981 */ /* 0x000f62000c1e1500 */
[----:B------:R-:W-:Y:S02]  /*3c40*/  @P1 IADD3.X R65, R84, UR11, RZ, P3, !PT ;  /* 0x0000000b54411c10 */ /* 0x000fe40009ffe4ff */
[----:B------:R-:W-:Y:S01]  /*3c50*/  @P2 IADD3.X R63, R105, UR11, RZ, P4, !PT ;  /* 0x0000000b693f2c10 */ /* 0x000fe2000a7fe4ff */
[----:B------:R-:W5:Y:S01]  /*3c60*/  @P0 LDG.E.U16 R51, desc[UR6][R50.64] ;  /* 0x0000000632330981 */ /* 0x000f62000c1e1500 */
[----:B------:R-:W-:Y:S03]  /*3c70*/  @P2 IADD3 R60, P3, R83, UR10, RZ ;  /* 0x0000000a533c2c10 */ /* 0x000fe6000ff7e0ff */
[----:B------:R-:W5:Y:S01]  /*3c80*/  @P1 LDG.E.U16 R8, desc[UR6][R64.64] ;  /* 0x0000000640081981 */ /* 0x000f62000c1e1500 */
[----:B------:R-:W-:Y:S02]  /*3c90*/  @P2 IADD3.X R61, R82, UR11, RZ, P3, !PT ;  /* 0x0000000b523d2c10 */ /* 0x000fe40009ffe4ff */
[----:B------:R-:W-:Y:S01]  /*3ca0*/  ISETP.GE.AND P3, PT, R9, UR4, PT ;  /* 0x0000000409007c0c */ /* 0x000fe2000bf66270 */
[----:B------:R-:W5:Y:S03]  /*3cb0*/  @P2 LDG.E.U16 R52, desc[UR6][R62.64] ;  /* 0x000000063e342981 */ /* 0x000f66000c1e1500 */
[----:B------:R-:W-:Y:S01]  /*3cc0*/  ISETP.LT.AND P3, PT, R10, UR5, !P3 ;  /* 0x000000050a007c0c */ /* 0x000fe2000df61270 */
[----:B------:R-:W5:Y:S04]  /*3cd0*/  @P1 LDG.E.U16 R55, desc[UR6][R46.64] ;  /* 0x000000062e371981 */ /* 0x000f68000c1e1500 */
[----:B------:R-:W5:Y:S04]  /*3ce0*/  @P2 LDG.E.U16 R54, desc[UR6][R58.64] ;  /* 0x000000063a362981 */ /* 0x000f68000c1e1500 */
[----:B------:R-:W5:Y:S04]  /*3cf0*/  @P2 LDG.E.U16 R57, desc[UR6][R46.64] ;  /* 0x000000062e392981 */ /* 0x000f68000c1e1500 */
[----:B------:R-:W5:Y:S01]  /*3d00*/  @P2 LDG.E.U16 R50, desc[UR6][R60.64] ;  /* 0x000000063c322981 */ /* 0x000f62000c1e1500 */
[----:B--2---:R-:W-:Y:S02]  /*3d10*/  @P0 HADD2.F32 R5, -RZ, R5.H0_H0 ;  /* 0x20000005ff050230 */ /* 0x004fe40000004100 */
[----:B---3--:R-:W-:Y:S02]  /*3d20*/  @P0 HADD2.F32 R7, -RZ, R7.H0_H0 ;  /* 0x20000007ff070230 */ /* 0x008fe40000004100 */
[----:B----4-:R-:W-:Y:S02]  /*3d30*/  @P1 HADD2.F32 R53, -RZ, R53.H0_H0 ;  /* 0x20000035ff351230 */ /* 0x010fe40000004100 */
[----:B-----5:R-:W-:Y:S05]  /*3d40*/  @P0 HADD2.F32 R6, -RZ, R6.H0_H0 ;  /* 0x20000006ff060230 */ /* 0x020fea0000004100 */
[C---:B------:R-:W-:Y:S01]  /*3d50*/  @P0 FFMA R2, R6.reuse, R5, R19 ;  /* 0x0000000506020223 */ /* 0x040fe20000000013 */
[----:B------:R-:W-:Y:S01]  /*3d60*/  @P0 FFMA R0, R6, R7, R20 ;  /* 0x0000000706000223 */ /* 0x000fe20000000014 */
[----:B------:R-:W-:Y:S02]  /*3d70*/  @P1 HADD2.F32 R6, -RZ, R56.H0_H0 ;  /* 0x20000038ff061230 */ /* 0x000fe40000004100 */
[----:B------:R-:W-:Y:S02]  /*3d80*/  @P0 HADD2.F32 R51, -RZ, R51.H0_H0 ;  /* 0x20000033ff330230 */ /* 0x000fe40000004100 */
[----:B------:R-:W-:Y:S03]  /*3d90*/  @P1 HADD2.F32 R8, -RZ, R8.H0_H0 ;  /* 0x20000008ff081230 */ /* 0x000fe60000004100 */
[C---:B------:R-:W-:Y:S01]  /*3da0*/  @P0 FFMA R20, R51.reuse, R5, R0 ;  /* 0x0000000533140223 */ /* 0x040fe20000000000 */
[C---:B------:R-:W-:Y:S01]  /*3db0*/  @P1 FFMA R3, R6.reuse, R53, R27 ;  /* 0x0000003506031223 */ /* 0x040fe2000000001b */
[----:B------:R-:W-:Y:S01]  /*3dc0*/  @P0 FFMA R19, -R51, R7, R2 ;  /* 0x0000000733130223 */ /* 0x000fe20000000102 */
[----:B------:R-:W-:Y:S02]  /*3dd0*/  @P1 HADD2.F32 R55, -RZ, R55.H0_H0 ;  /* 0x20000037ff371230 */ /* 0x000fe40000004100 */
[----:B------:R-:W-:Y:S03]  /*3de0*/  @P2 HADD2.F32 R5, -RZ, R54.H0_H0 ;  /* 0x20000036ff052230 */ /* 0x000fe60000004100 */
[-C--:B------:R-:W-:Y:S01]  /*3df0*/  @P1 FFMA R0, R6, R55.reuse, R28 ;  /* 0x0000003706001223 */ /* 0x080fe2000000001c */
[----:B------:R-:W-:Y:S02]  /*3e00*/  @P2 HADD2.F32 R6, -RZ, R52.H0_H0 ;  /* 0x20000034ff062230 */ /* 0x000fe40000004100 */
[C---:B------:R-:W-:Y:S01]  /*3e10*/  @P1 FFMA R27, -R8.reuse, R55, R3 ;  /* 0x00000037081b1223 */ /* 0x040fe20000000103 */
[----:B------:R-:W-:Y:S02]  /*3e20*/  @P2 HADD2.F32 R57, -RZ, R57.H0_H0 ;  /* 0x20000039ff392230 */ /* 0x000fe40000004100 */
[----:B------:R-:W-:Y:S01]  /*3e30*/  @P1 FFMA R28, R8, R53, R0 ;  /* 0x00000035081c1223 */ /* 0x000fe20000000000 */
[C---:B------:R-:W-:Y:S01]  /*3e40*/  @P2 FFMA R4, R6.reuse, R5, R35 ;  /* 0x0000000506042223 */ /* 0x040fe20000000023 */
[----:B------:R-:W-:Y:S02]  /*3e50*/  @P2 HADD2.F32 R53, -RZ, R50.H0_H0 ;  /* 0x20000032ff352230 */ /* 0x000fe40000004100 */
[-C--:B------:R-:W-:Y:S03]  /*3e60*/  @P2 FFMA R0, R6, R57.reuse, R36 ;  /* 0x0000003906002223 */ /* 0x080fe60000000024 */
[C---:B------:R-:W-:Y:S01]  /*3e70*/  @P2 FFMA R35, -R53.reuse, R57, R4 ;  /* 0x0000003935232223 */ /* 0x040fe20000000104 */
        /* <DEDUP_REMOVED lines=19> */
.L_x_24:
[----:B------:R-:W-:Y:S02]  /*3fb0*/  ISETP.GE.AND P0, PT, R48, UR4, PT ;  /* 0x0000000430007c0c */ /* 0x000fe4000bf06270 */
[----:B------:R-:W-:Y:S02]  /*3fc0*/  ISETP.GE.AND P1, PT, R12, UR4, PT ;  /* 0x000000040c007c0c */ /* 0x000fe4000bf26270 */
[C---:B------:R-:W-:Y:S02]  /*3fd0*/  ISETP.LT.AND P0, PT, R10.reuse, UR5, !P0 ;  /* 0x000000050a007c0c */ /* 0x040fe4000c701270 */
[----:B------:R-:W-:Y:S11]  /*3fe0*/  ISETP.LT.AND P1, PT, R10, UR5, !P1 ;  /* 0x000000050a007c0c */ /* 0x000ff6000cf21270 */
        /* <DEDUP_REMOVED lines=10> */
[----:B------:R-:W-:Y:S02]  /*4090*/  ISETP.GE.AND P2, PT, R11, UR4, PT ;  /* 0x000000040b007c0c */ /* 0x000fe4000bf46270 */
[----:B------:R-:W-:Y:S01]  /*40a0*/  @P1 IADD3.X R5, R103, UR11, RZ, P4, !PT ;  /* 0x0000000b67051c10 */ /* 0x000fe2000a7fe4ff */
[----:B------:R-:W5:Y:S01]  /*40b0*/  @P0 LDG.E.U16 R8, desc[UR6][R62.64] ;  /* 0x000000063e080981 */ /* 0x000f62000c1e1500 */
[----:B------:R-:W-:Y:S02]  /*40c0*/  ISETP.LT.AND P2, PT, R10, UR5, !P2 ;  /* 0x000000050a007c0c */ /* 0x000fe4000d741270 */
[----:B------:R-:W-:Y:S01]  /*40d0*/  @P1 IADD3.X R57, R84, UR11, RZ, P3, !PT ;  /* 0x0000000b54391c10 */ /* 0x000fe20009ffe4ff */
[----:B------:R0:W5:Y:S04]  /*40e0*/  @P1 LDG.E.U16 R4, desc[UR6][R4.64] ;  /* 0x0000000604041981 */ /* 0x000168000c1e1500 */
[----:B------:R-:W5:Y:S06]  /*40f0*/  @P1 LDG.E.U16 R56, desc[UR6][R56.64] ;  /* 0x0000000638381981 */ /* 0x000f6c000c1e1500 */
[----:B------:R-:W-:Y:S01]  /*4100*/  @P2 IADD3 R50, P4, R104, UR10, RZ ;  /* 0x0000000a68322c10 */ /* 0x000fe2000ff9e0ff */
[----:B------:R-:W5:Y:S01]  /*4110*/  @P2 LDG.E.U16 R54, desc[UR6][R58.64] ;  /* 0x000000063a362981 */ /* 0x000f62000c1e1500 */
[----:B------:R-:W-:Y:S02]  /*4120*/  @P2 IADD3 R60, P3, R83, UR10, RZ ;  /* 0x0000000a533c2c10 */ /* 0x000fe4000ff7e0ff */
[----:B------:R-:W-:Y:S01]  /*4130*/  @P2 IADD3.X R51, R105, UR11, RZ, P4, !PT ;  /* 0x0000000b69332c10 */ /* 0x000fe2000a7fe4ff */
[----:B------:R-:W5:Y:S01]  /*4140*/  @P2 LDG.E.U16 R0, desc[UR6][R46.64] ;  /* 0x000000062e002981 */ /* 0x000f62000c1e1500 */
[----:B------:R-:W-:Y:S03]  /*4150*/  @P2 IADD3.X R61, R82, UR11, RZ, P3, !PT ;  /* 0x0000000b523d2c10 */ /* 0x000fe60009ffe4ff */
[----:B------:R-:W5:Y:S04]  /*4160*/  @P1 LDG.E.U16 R3, desc[UR6][R46.64] ;  /* 0x000000062e031981 */ /* 0x000f68000c1e1500 */
[----:B------:R-:W5:Y:S04]  /*4170*/  @P2 LDG.E.U16 R2, desc[UR6][R50.64] ;  /* 0x0000000632022981 */ /* 0x000f68000c1e1500 */
[----:B------:R-:W5:Y:S01]  /*4180*/  @P2 LDG.E.U16 R52, desc[UR6][R60.64] ;  /* 0x000000063c342981 */ /* 0x000f62000c1e1500 */
[----:B--2---:R-:W-:Y:S02]  /*4190*/  @P0 HADD2.F32 R53, -RZ, R53.H0_H0 ;  /* 0x20000035ff350230 */ /* 0x004fe40000004100 */
[----:B---3--:R-:W-:Y:S02]  /*41a0*/  @P0 HADD2.F32 R7, -RZ, R7.H0_H0 ;  /* 0x20000007ff070230 */ /* 0x008fe40000004100 */
[----:B----4-:R-:W-:Y:S02]  /*41b0*/  @P1 HADD2.F32 R55, -RZ, R55.H0_H0 ;  /* 0x20000037ff371230 */ /* 0x010fe40000004100 */
[----:B-----5:R-:W-:Y:S02]  /*41c0*/  @P0 HADD2.F32 R6, -RZ, R6.H0_H0 ;  /* 0x20000006ff060230 */ /* 0x020fe40000004100 */
[----:B------:R-:W-:Y:S03]  /*41d0*/  @P0 HADD2.F32 R8, -RZ, R8.H0_H0 ;  /* 0x20000008ff080230 */ /* 0x000fe60000004100 */
[C---:B0-----:R-:W-:Y:S01]  /*41e0*/  @P0 FFMA R5, R6.reuse, R53, R19 ;  /* 0x0000003506050223 */ /* 0x041fe20000000013 */
[-C--:B------:R-:W-:Y:S01]  /*41f0*/  @P0 FFMA R6, -R6, R7.reuse, R20 ;  /* 0x0000000706060223 */ /* 0x080fe20000000114 */
[----:B------:R-:W-:Y:S02]  /*4200*/  @P1 HADD2.F32 R4, -RZ, R4.H0_H0 ;  /* 0x20000004ff041230 */ /* 0x000fe40000004100 */
[C---:B------:R-:W-:Y:S01]  /*4210*/  @P0 FFMA R19, R8.reuse, R7, R5 ;  /* 0x0000000708130223 */ /* 0x040fe20000000005 */
[----:B------:R-:W-:Y:S01]  /*4220*/  @P0 FFMA R20, R8, R53, R6 ;  /* 0x0000003508140223 */ /* 0x000fe20000000006 */
[----:B------:R-:W-:Y:S01]  /*4230*/  ISETP.GE.AND P0, PT, R9, UR4, PT ;  /* 0x0000000409007c0c */ /* 0x000fe2000bf06270 */
[----:B------:R-:W-:Y:S03]  /*4240*/  @P1 HADD2.F32 R8, -RZ, R56.H0_H0 ;  /* 0x20000038ff081230 */ /* 0x000fe60000004100 */
[----:B------:R-:W-:Y:S01]  /*4250*/  ISETP.LT.AND P0, PT, R10, UR5, !P0 ;  /* 0x000000050a007c0c */ /* 0x000fe2000c701270 */
[----:B------:R-:W-:Y:S02]  /*4260*/  @P2 HADD2.F32 R53, -RZ, R54.H0_H0 ;  /* 0x20000036ff352230 */ /* 0x000fe40000004100 */
[----:B------:R-:W-:Y:S02]  /*4270*/  @P1 HADD2.F32 R5, -RZ, R3.H0_H0 ;  /* 0x20000003ff051230 */ /* 0x000fe40000004100 */
[C---:B------:R-:W-:Y:S01]  /*4280*/  @P1 FFMA R3, R4.reuse, R55, R27 ;  /* 0x0000003704031223 */ /* 0x040fe2000000001b */
[----:B------:R-:W-:Y:S02]  /*4290*/  @P2 HADD2.F32 R2, -RZ, R2.H0_H0 ;  /* 0x20000002ff022230 */ /* 0x000fe40000004100 */
[-C--:B------:R-:W-:Y:S01]  /*42a0*/  @P1 FFMA R4, -R4, R5.reuse, R28 ;  /* 0x0000000504041223 */ /* 0x080fe2000000011c */
[C---:B------:R-:W-:Y:S01]  /*42b0*/  @P1 FFMA R27, R8.reuse, R5, R3 ;  /* 0x00000005081b1223 */ /* 0x040fe20000000003 */
[----:B------:R-:W-:Y:S02]  /*42c0*/  @P2 HADD2.F32 R3, -RZ, R0.H0_H0 ;  /* 0x20000000ff032230 */ /* 0x000fe40000004100 */
[----:B------:R-:W-:Y:S01]  /*42d0*/  @P1 FFMA R28, R8, R55, R4 ;  /* 0x00000037081c1223 */ /* 0x000fe20000000004 */
[----:B------:R-:W-:Y:S02]  /*42e0*/  @P2 HADD2.F32 R55, -RZ, R52.H0_H0 ;  /* 0x20000034ff372230 */ /* 0x000fe40000004100 */
[C---:B------:R-:W-:Y:S01]  /*42f0*/  @P2 FFMA R0, R2.reuse, R53, R35 ;  /* 0x0000003502002223 */ /* 0x040fe20000000023 */
[-C--:B------:R-:W-:Y:S03]  /*4300*/  @P2 FFMA R2, -R2, R3.reuse, R36 ;  /* 0x0000000302022223 */ /* 0x080fe60000000124 */
[C---:B------:R-:W-:Y:S01]  /*4310*/  @P2 FFMA R35, R55.reuse, R3, R0 ;  /* 0x0000000337232223 */ /* 0x040fe20000000000 */
        /* <DEDUP_REMOVED lines=11> */
[----:B----4-:R-:W-:Y:S02]  /*43d0*/  HADD2.F32 R3, -RZ, R0.H0_H0 ;  /* 0x20000000ff037230 */ /* 0x010fe40000004100 */
[----:B---3--:R-:W-:Y:S02]  /*43e0*/  HADD2.F32 R0, -RZ, R46.H0_H0 ;  /* 0x2000002eff007230 */ /* 0x008fe40000004100 */
[----:B-----5:R-:W-:Y:S02]  /*43f0*/  HADD2.F32 R7, -RZ, R7.H0_H0 ;  /* 0x20000007ff077230 */ /* 0x020fe40000004100 */
[C---:B------:R-:W-:Y:S01]  /*4400*/  FFMA R44, R3.reuse, R2, R44 ;  /* 0x00000002032c7223 */ /* 0x040fe2000000002c */
[-C--:B------:R-:W-:Y:S03]  /*4410*/  FFMA R43, -R3, R0.reuse, R43 ;  /* 0x00000000032b7223 */ /* 0x080fe6000000012b */
[C---:B------:R-:W-:Y:S01]  /*4420*/  FFMA R44, R7.reuse, R0, R44 ;  /* 0x00000000072c7223 */ /* 0x040fe2000000002c */
[----:B------:R-:W-:Y:S01]  /*4430*/  FFMA R43, R7, R2, R43 ;  /* 0x00000002072b7223 */ /* 0x000fe2000000002b */
[----:B------:R-:W-:Y:S05]  /*4440*/  BRA `(.L_x_25) ;  /* 0x0000000400507947 */ /* 0x000fea0003800000 */
.L_x_23:
[----:B------:R-:W-:Y:S02]  /*4450*/  ISETP.GE.AND P0, PT, R48, UR4, PT ;  /* 0x0000000430007c0c */ /* 0x000fe4000bf06270 */
[----:B------:R-:W-:Y:S02]  /*4460*/  ISETP.GE.AND P1, PT, R12, UR4, PT ;  /* 0x000000040c007c0c */ /* 0x000fe4000bf26270 */
[C---:B------:R-:W-:Y:S02]  /*4470*/  ISETP.LT.AND P0, PT, R10.reuse, UR5, !P0 ;  /* 0x000000050a007c0c */ /* 0x040fe4000c701270 */
[C---:B------:R-:W-:Y:S02]  /*4480*/  ISETP.LT.AND P1, PT, R10.reuse, UR5, !P1 ;  /* 0x000000050a007c0c */ /* 0x040fe4000cf21270 */
[----:B------:R-:W-:Y:S04]  /*4490*/  ISETP.GE.AND P3, PT, R9, UR4, PT ;  /* 0x0000000409007c0c */ /* 0x000fe8000bf66270 */
[----:B------:R-:W-:Y:S05]  /*44a0*/  ISETP.LT.AND P3, PT, R10, UR5, !P3 ;  /* 0x000000050a007c0c */ /* 0x000fea000df61270 */
[----:B------:R-:W2:Y:S01]  /*44b0*/  @P0 LDG.E.U16 R7, desc[UR6][R46.64] ;  /* 0x000000062e070981 */ /* 0x000ea2000c1e1500 */
[----:B------:R-:W-:Y:S01]  /*44c0*/  @P0 IADD3 R52, P4, R87, UR10, RZ ;  /* 0x0000000a57340c10 */ /* 0x000fe2000ff9e0ff */
[----:B------:R-:W0:Y:S01]  /*44d0*/  @P0 LDC R62, c[0x0][0x260] ;  /* 0x00009800ff3e0b82 */ /* 0x000e220000000800 */
[----:B------:R-:W-:Y:S01]  /*44e0*/  @P0 IADD3 R54, P2, R100, UR10, RZ ;  /* 0x0000000a64360c10 */ /* 0x000fe2000ff5e0ff */
[----:B------:R-:W3:Y:S01]  /*44f0*/  @P0 LDG.E.U16 R51, desc[UR6][R58.64] ;  /* 0x000000063a330981 */ /* 0x000ee2000c1e1500 */
[----:B------:R-:W-:Y:S02]  /*4500*/  @P0 IADD3.X R53, R86, UR11, RZ, P4, !PT ;  /* 0x0000000b56350c10 */ /* 0x000fe4000a7fe4ff */
[----:B------:R-:W-:Y:S01]  /*4510*/  @P0 IADD3.X R55, R101, UR11, RZ, P2, !PT ;  /* 0x0000000b65370c10 */ /* 0x000fe200097fe4ff */
[----:B------:R-:W4:Y:S01]  /*4520*/  @P1 LDG.E.U16 R50, desc[UR6][R46.64] ;  /* 0x000000062e321981 */ /* 0x000f22000c1e1500 */
[----:B------:R-:W-:Y:S01]  /*4530*/  @P1 IADD3 R60, P5, R102, UR10, RZ ;  /* 0x0000000a663c1c10 */ /* 0x000fe2000ffbe0ff */
[----:B------:R-:W1:Y:S01]  /*4540*/  @P1 LDC R67, c[0x0][0x260] ;  /* 0x00009800ff431b82 */ /* 0x000e620000000800 */
[----:B------:R-:W-:Y:S01]  /*4550*/  @P1 IADD3 R64, P4, R85, UR10, RZ ;  /* 0x0000000a55401c10 */ /* 0x000fe2000ff9e0ff */
[----:B------:R-:W5:Y:S01]  /*4560*/  @P0 LDG.E.U16 R53, desc[UR6][R52.64] ;  /* 0x0000000634350981 */ /* 0x000f62000c1e1500 */
[----:B------:R-:W-:Y:S02]  /*4570*/  ISETP.GE.AND P2, PT, R11, UR4, PT ;  /* 0x000000040b007c0c */ /* 0x000fe4000bf46270 */
[----:B------:R-:W-:Y:S01]  /*4580*/  @P1 IADD3.X R61, R103, UR11, RZ, P5, !PT ;  /* 0x0000000b673d1c10 */ /* 0x000fe2000affe4ff */
[----:B------:R-:W5:Y:S01]  /*4590*/  @P0 LDG.E.U16 R6, desc[UR6][R54.64] ;  /* 0x0000000636060981 */ /* 0x000f62000c1e1500 */
[----:B------:R-:W-:Y:S02]  /*45a0*/  ISETP.LT.AND P2, PT, R10, UR5, !P2 ;  /* 0x000000050a007c0c */ /* 0x000fe4000d741270 */
[----:B------:R-:W-:Y:S01]  /*45b0*/  @P1 IADD3.X R65, R84, UR11, RZ, P4, !PT ;  /* 0x0000000b54411c10 */ /* 0x000fe2000a7fe4ff */
[----:B------:R-:W5:Y:S04]  /*45c0*/  @P1 LDG.E.U16 R8, desc[UR6][R60.64] ;  /* 0x000000063c081981 */ /* 0x000f68000c1e1500 */
[----:B------:R-:W5:Y:S04]  /*45d0*/  @P1 LDG.E.U16 R66, desc[UR6][R58.64] ;  /* 0x000000063a421981 */ /* 0x000f68000c1e1500 */
[----:B------:R0:W5:Y:S02]  /*45e0*/  @P1 LDG.E.U16 R64, desc[UR6][R64.64] ;  /* 0x0000000640401981 */ /* 0x000164000c1e1500 */
[----:B------:R-:W-:Y:S02]  /*45f0*/  @P2 IADD3 R68, P5, R104, UR10, RZ ;  /* 0x0000000a68442c10 */ /* 0x000fe4000ffbe0ff */
[----:B------:R-:W5:Y:S01]  /*4600*/  @P3 LDG.E.U16 R56, desc[UR6][R46.64] ;  /* 0x000000062e383981 */ /* 0x000f62000c1e1500 */
[----:B------:R-:W-:Y:S02]  /*4610*/  @P2 IADD3 R74, P4, R83, UR10, RZ ;  /* 0x0000000a534a2c10 */ /* 0x000fe4000ff9e0ff */
        /* <DEDUP_REMOVED lines=8> */
[----:B------:R2:W5:Y:S04]  /*46a0*/  @P2 LDG.E.U16 R63, desc[UR6][R68.64] ;  /* 0x00000006443f2981 */ /* 0x000568000c1e1500 */
[----:B------:R-:W5:Y:S01]  /*46b0*/  @P2 LDG.E.U16 R57, desc[UR6][R74.64] ;  /* 0x000000064a392981 */ /* 0x000f62000c1e1500 */
[----:B0-----:R-:W0:Y:S03]  /*46c0*/  @P2 LDC R65, c[0x0][0x260] ;  /* 0x00009800ff412b82 */ /* 0x001e260000000800 */
[----:B------:R4:W5:Y:S04]  /*46d0*/  @P3 LDG.E.U16 R61, desc[UR6][R58.64] ;  /* 0x000000063a3d3981 */ /* 0x000968000c1e1500 */
        /* <DEDUP_REMOVED lines=11> */
[----:B------:R-:W-:Y:S02]  /*4790*/  @P0 HADD2.F32 R6, -RZ, R6.H0_H0 ;  /* 0x20000006ff060230 */ /* 0x000fe40000004100 */
[----:B------:R-:W-:Y:S03]  /*47a0*/  @P1 HADD2.F32 R8, -RZ, R8.H0_H0 ;  /* 0x20000008ff081230 */ /* 0x000fe60000004100 */
[C---:B------:R-:W-:Y:S01]  /*47b0*/  @P0 FFMA R0, R6.reuse, R7, R19 ;  /* 0x0000000706000223 */ /* 0x040fe20000000013 */
        /* <DEDUP_REMOVED lines=11> */
[----:B------:R-:W-:Y:S03]  /*4870*/  @P2 HADD2.F32 R58, -RZ, R52.H0_H0 ;  /* 0x20000034ff3a2230 */ /* 0x000fe60000004100 */
[----:B------:R-:W-:Y:S01]  /*4880*/  @P1 FFMA R28, R6, -R50, R3 ;  /* 0x80000032061c1223 */ /* 0x000fe20000000003 */
[----:B------:R-:W-:Y:S01]  /*4890*/  @P2 HADD2.F32 R55, -RZ, R55.H0_H0 ;  /* 0x20000037ff372230 */ /* 0x000fe20000004100 */
[----:B------:R-:W-:Y:S01]  /*48a0*/  @P2 FSEL R51, -R58, R58, !P5 ;  /* 0x0000003a3a332208 */ /* 0x000fe20006800100 */
        /* <DEDUP_REMOVED lines=8> */
[----:B------:R-:W-:Y:S01]  /*4930*/  @P2 FFMA R36, R57, -R55, R4 ;  /* 0x8000003739242223 */ /* 0x000fe20000000004 */
[----:B------:R-:W-:Y:S02]  /*4940*/  @P3 HADD2.F32 R51, -RZ, R54.H0_H0 ;  /* 0x20000036ff333230 */ /* 0x000fe40000004100 */
[C---:B------:R-:W-:Y:S04]  /*4950*/  @P3 FFMA R0, R59.reuse, R8, R44 ;  /* 0x000000083b003223 */ /* 0x040fe8000000002c */
[----:B------:R-:W-:Y:S01]  /*4960*/  @P3 FFMA R44, R52, R51, R0 ;  /* 0x00000033342c3223 */ /* 0x000fe20000000000 */
[----:B------:R-:W-:Y:S04]  /*4970*/  @P3 FFMA R5, R59, R52, R43 ;  /* 0x000000343b053223 */ /* 0x000fe8000000002b */
[----:B------:R-:W-:Y:S07]  /*4980*/  @P3 FFMA R43, R51, -R8, R5 ;  /* 0x80000008332b3223 */ /* 0x000fee0000000005 */
.L_x_25:
[----:B------:R-:W-:Y:S05]  /*4990*/  BSYNC B0 ;  /* 0x0000000000007941 */ /* 0x000fea0003800000 */
.L_x_22:
[----:B------:R-:W-:Y:S01]  /*49a0*/  UIADD3 UR17, UR17, 0x1, URZ ;  /* 0x0000000111117890 */ /* 0x000fe2000fffe03f */
[----:B------:R-:W0:Y:S01]  /*49b0*/  LDC R0, c[0x0][0x218] ;  /* 0x00008600ff007b82 */ /* 0x000e220000000800 */
[----:B------:R-:W-:Y:S02]  /*49c0*/  UIADD3 UR8, UP5, UR8, 0x2, URZ ;  /* 0x0000000208087890 */ /* 0x000fe4000ffbe03f */
[----:B------:R-:W-:Y:S02]  /*49d0*/  UIADD3 UR10, UP4, UR10, UR16, URZ ;  /* 0x000000100a0a7290 */ /* 0x000fe4000ff9e03f */
[----:B------:R-:W-:Y:S02]  /*49e0*/  UIADD3.X UR9, URZ, UR9, URZ, UP5, !UPT ;  /* 0x000000093f097290 */ /* 0x000fe4000affe43f */
[----:B------:R-:W-:Y:S01]  /*49f0*/  UIADD3.X UR11, UR11, UR15, URZ, UP4, !UPT ;  /* 0x0000000f0b0b7290 */ /* 0x000fe2000a7fe43f */
[----:B0-----:R-:W-:Y:S11]  /*4a00*/  ISETP.LE.AND P0, PT, R0, UR17, PT ;  /* 0x0000001100007c0c */ /* 0x001ff6000bf03270 */
[----:B------:R-:W-:Y:S02]  /*4a10*/  @!UPT UIADD3 URZ, URZ, URZ, URZ ;  /* 0x0000003f3f3ff290 */ /* 0x000fe4000fffe03f */
[----:B------:R-:W-:Y:S05]  /*4a20*/  @!P0 BRA `(.L_x_26) ;  /* 0xffffffbc00d08947 */ /* 0x000fea000383ffff */
.L_x_9:
[----:B------:R-:W-:Y:S01]  /*4a30*/  ULDC UR15, c[0x0][0x268] ;  /* 0x00009a00000f7ab9 */ /* 0x000fe20000000800 */
[----:B------:R-:W-:Y:S01]  /*4a40*/  ULDC UR14, c[0x0][0x264] ;  /* 0x00009900000e7ab9 */ /* 0x000fe20000000800 */
[----:B------:R-:W-:Y:S01]  /*4a50*/  FSETP.NEU.AND P0, PT, RZ, UR15, PT ;  /* 0x0000000fff007c0b */ /* 0x000fe2000bf0d000 */
[----:B------:R-:W-:Y:S02]  /*4a60*/  ULDC.64 UR12, c[0x0][0x210] ;  /* 0x00008400000c7ab9 */ /* 0x000fe40000000a00 */
[----:B------:R-:W-:Y:S02]  /*4a70*/  ISETP.GE.AND P4, PT, R48, UR12, PT ;  /* 0x0000000c30007c0c */ /* 0x000fe4000bf86270 */
[----:B------:R-:W-:Y:S02]  /*4a80*/  FSETP.NEU.OR P0, PT, RZ, UR14, P0 ;  /* 0x0000000eff007c0b */ /* 0x000fe4000870d400 */
[----:B------:R-:W-:-:S11]  /*4a90*/  ISETP.LT.AND P4, PT, R45, UR13, !P4 ;  /* 0x0000000d2d007c0c */ /* 0x000fd6000e781270 */
[----:B------:R-:W-:Y:S05]  /*4aa0*/  @P0 BRA `(.L_x_27) ;  /* 0x0000002000580947 */ /* 0x000fea0003800000 */
[----:B------:R-:W0:Y:S01]  /*4ab0*/  LDC.64 R2, c[0x0][0x298] ;  /* 0x0000a600ff027b82 */ /* 0x000e220000000a00 */
[C---:B------:R-:W-:Y:S01]  /*4ac0*/  VIADD R8, R48.reuse, 0x1 ;  /* 0x0000000130087836 */ /* 0x040fe20000000000 */
[----:B------:R-:W-:Y:S01]  /*4ad0*/  BSSY B0, `(.L_x_28) ;  /* 0x0000027000007945 */ /* 0x000fe20003800000 */
[C---:B------:R-:W-:Y:S01]  /*4ae0*/  VIADD R6, R48.reuse, 0x2 ;  /* 0x0000000230067836 */ /* 0x040fe20000000000 */
[C---:B------:R-:W-:Y:S01]  /*4af0*/  ISETP.GE.AND P0, PT, R48.reuse, UR12, PT ;  /* 0x0000000c30007c0c */ /* 0x040fe2000bf06270 */
[----:B------:R-:W-:Y:S01]  /*4b00*/  VIADD R4, R48, 0x3 ;  /* 0x0000000330047836 */ /* 0x000fe20000000000 */
[----:B------:R-:W-:Y:S02]  /*4b10*/  ISETP.GE.AND P2, PT, R8, UR12, PT ;  /* 0x0000000c08007c0c */ /* 0x000fe4000bf46270 */
[----:B------:R-:W-:Y:S02]  /*4b20*/  ISETP.GE.AND P1, PT, R6, UR12, PT ;  /* 0x0000000c06007c0c */ /* 0x000fe4000bf26270 */
[----:B------:R-:W-:-:S02]  /*4b30*/  ISETP.GE.OR P5, PT, R45, UR13, P2 ;  /* 0x0000000d2d007c0c */ /* 0x000fc400097a6670 */
[----:B------:R-:W-:Y:S01]  /*4b40*/  ISETP.GE.OR P3, PT, R45, UR13, P1 ;  /* 0x0000000d2d007c0c */ /* 0x000fe20008f66670 */
[----:B------:R-:W-:-:S12]  /*4b50*/  @!P4 BRA `(.L_x_29) ;  /* 0x000000000078c947 */ /* 0x000fd80003800000 */
[----:B------:R-:W-:Y:S01]  /*4b60*/  SHF.R.S32.HI R0, RZ, 0x1f, R45 ;  /* 0x0000001fff007819 */ /* 0x000fe2000001142d */
[----:B------:R-:W-:Y:S01]  /*4b70*/  ULDC UR9, c[0x0][0x220] ;  /* 0x0000880000097ab9 */ /* 0x000fe20000000800 */
[----:B------:R-:W-:Y:S01]  /*4b80*/  ULDC UR8, c[0x0][0x21c] ;  /* 0x0000870000087ab9 */ /* 0x000fe20000000800 */
[C---:B------:R-:W-:Y:S01]  /*4b90*/  FMUL R12, R14.reuse, UR9 ;  /* 0x000000090e0c7c20 */ /* 0x040fe20008400000 */
[----:B------:R-:W-:Y:S01]  /*4ba0*/  ULDC.64 UR4, c[0x0][0x290] ;  /* 0x0000a40000047ab9 */ /* 0x000fe20000000a00 */
[----:B------:R-:W-:Y:S01]  /*4bb0*/  FMUL R14, R14, UR8 ;  /* 0x000000080e0e7c20 */ /* 0x000fe20008400000 */
[----:B------:R-:W-:Y:S01]  /*4bc0*/  SHF.R.S32.HI R49, RZ, 0x1f, R48 ;  /* 0x0000001fff317819 */ /* 0x000fe20000011430 */
[----:B------:R-:W-:Y:S01]  /*4bd0*/  FMUL R11, RZ, UR15 ;  /* 0x0000000fff0b7c20 */ /* 0x000fe20008400000 */
[----:B------:R-:W-:Y:S01]  /*4be0*/  FMUL R10, RZ, UR14 ;  /* 0x0000000eff0a7c20 */ /* 0x000fe20008400000 */
[----:B------:R-:W-:Y:S02]  /*4bf0*/  IMAD R0, R0, UR4, RZ ;  /* 0x0000000400007c24 */ /* 0x000fe4000f8e02ff */
[C---:B------:R-:W-:Y:S01]  /*4c00*/  FFMA R12, R13.reuse, UR8, -R12 ;  /* 0x000000080d0c7c23 */ /* 0x040fe2000800080c */
[----:B------:R-:W-:Y:S01]  /*4c10*/  FFMA R14, R13, UR9, R14 ;  /* 0x000000090d0e7c23 */ /* 0x000fe2000800000e */
[----:B------:R-:W-:Y:S01]  /*4c20*/  FFMA R11, RZ, UR14, -R11 ;  /* 0x0000000eff0b7c23 */ /* 0x000fe2000800080b */
[----:B------:R-:W-:Y:S01]  /*4c30*/  FFMA R13, RZ, UR15, R10 ;  /* 0x0000000fff0d7c23 */ /* 0x000fe2000800000a */
[----:B------:R-:W-:Y:S01]  /*4c40*/  IMAD R0, R45, UR5, R0 ;  /* 0x000000052d007c24 */ /* 0x000fe2000f8e0200 */
[----:B0-----:R-:W-:Y:S01]  /*4c50*/  SHF.L.U32 R10, R3, 0x1, RZ ;  /* 0x00000001030a7819 */ /* 0x001fe200000006ff */
[----:B------:R-:W-:Y:S01]  /*4c60*/  IMAD.WIDE.U32 R46, R45, UR4, R48 ;  /* 0x000000042d2e7c25 */ /* 0x000fe2000f8e0030 */
[----:B------:R-:W-:-:S03]  /*4c70*/  ULDC.64 UR4, c[0x0][0x288] ;  /* 0x0000a20000047ab9 */ /* 0x000fc60000000a00 */
[----:B------:R-:W-:Y:S01]  /*4c80*/  FADD R11, R12, R11 ;  /* 0x0000000b0c0b7221 */ /* 0x000fe20000000000 */
[----:B------:R-:W-:Y:S01]  /*4c90*/  FADD R14, R14, R13 ;  /* 0x0000000d0e0e7221 */ /* 0x000fe20000000000 */
[----:B------:R-:W-:Y:S01]  /*4ca0*/  IMAD.WIDE.U32 R50, R2, 0x2, RZ ;  /* 0x0000000202327825 */ /* 0x000fe200078e00ff */
[----:B------:R-:W-:Y:S02]  /*4cb0*/  IADD3 R13, R47, R0, RZ ;  /* 0x000000002f0d7210 */ /* 0x000fe40007ffe0ff */
[----:B------:R-:W-:Y:S02]  /*4cc0*/  LEA R12, P4, R46, UR4, 0x1 ;  /* 0x000000042e0c7c11 */ /* 0x000fe4000f8808ff */
[----:B------:R-:W-:Y:S02]  /*4cd0*/  F2FP.F16.F32.PACK_AB R0, R14, R11 ;  /* 0x0000000b0e00723e */ /* 0x000fe400000000ff */
[----:B------:R-:W-:Y:S02]  /*4ce0*/  LEA.HI.X R13, R46, UR5, R13, 0x1, P4 ;  /* 0x000000052e0d7c11 */ /* 0x000fe4000a0f0c0d */
[----:B------:R-:W-:-:S03]  /*4cf0*/  IADD3 R46, P4, R12, R50, RZ ;  /* 0x000000320c2e7210 */ /* 0x000fc60007f9e0ff */
[----:B------:R1:W-:Y:S01]  /*4d00*/  STG.E.U16 desc[UR6][R12.64], R0 ;  /* 0x000000000c007986 */ /* 0x0003e2000c101506 */
[--C-:B------:R-:W-:Y:S02]  /*4d10*/  IADD3.X R47, R13, R51, R10.reuse, P4, !PT ;  /* 0x000000330d2f7210 */ /* 0x100fe400027fe40a */
[----:B------:R-:W-:-:S05]  /*4d20*/  PRMT R10, R0, 0x7632, R10 ;  /* 0x00007632000a7816 */ /* 0x000fca000000000a */
[----:B------:R1:W-:Y:S02]  /*4d30*/  STG.E.U16 desc[UR6][R46.64], R10 ;  /* 0x0000000a2e007986 */ /* 0x0003e4000c101506 */
.L_x_29:
[----:B------:R-:W-:Y:S05]  /*4d40*/  BSYNC B0 ;  /* 0x0000000000007941 */ /* 0x000fea0003800000 */
.L_x_28:
[----:B------:R-:W-:Y:S04]  /*4d50*/  BSSY B0, `(.L_x_30) ;  /* 0x000001e000007945 */ /* 0x000fe80003800000 */
[----:B------:R-:W-:Y:S05]  /*4d60*/  @P5 BRA `(.L_x_31) ;  /* 0x0000000000705947 */ /* 0x000fea0003800000 */
[----:B-1----:R-:W-:Y:S01]  /*4d70*/  SHF.R.S32.HI R0, RZ, 0x1f, R45 ;  /* 0x0000001fff007819 */ /* 0x002fe2000001142d */
[----:B------:R-:W-:Y:S01]  /*4d80*/  ULDC UR9, c[0x0][0x220] ;  /* 0x0000880000097ab9 */ /* 0x000fe20000000800 */
[----:B------:R-:W-:Y:S01]  /*4d90*/  ULDC UR8, c[0x0][0x21c] ;  /* 0x0000870000087ab9 */ /* 0x000fe20000000800 */
[----:B------:R-:W-:Y:S01]  /*4da0*/  ULDC.64 UR4, c[0x0][0x290] ;  /* 0x0000a40000047ab9 */ /* 0x000fe20000000a00 */
[C---:B------:R-:W-:Y:S01]  /*4db0*/  FMUL R12, R22.reuse, UR9 ;  /* 0x00000009160c7c20 */ /* 0x040fe20008400000 */
[----:B------:R-:W-:Y:S01]  /*4dc0*/  SHF.R.S32.HI R9, RZ, 0x1f, R8 ;  /* 0x0000001fff097819 */ /* 0x000fe20000011408 */
[----:B------:R-:W-:Y:S01]  /*4dd0*/  FMUL R11, RZ, UR15 ;  /* 0x0000000fff0b7c20 */ /* 0x000fe20008400000 */
[----:B------:R-:W-:Y:S01]  /*4de0*/  FMUL R10, RZ, UR14 ;  /* 0x0000000eff0a7c20 */ /* 0x000fe20008400000 */
[----:B------:R-:W-:Y:S01]  /*4df0*/  FMUL R22, R22, UR8 ;  /* 0x0000000816167c20 */ /* 0x000fe20008400000 */
[----:B------:R-:W-:Y:S02]  /*4e00*/  IMAD R0, R0, UR4, RZ ;  /* 0x0000000400007c24 */ /* 0x000fe4000f8e02ff */
[C---:B------:R-:W-:Y:S01]  /*4e10*/  FFMA R12, R21.reuse, UR8, -R12 ;  /* 0x00000008150c7c23 */ /* 0x040fe2000800080c */
[----:B------:R-:W-:Y:S01]  /*4e20*/  FFMA R11, RZ, UR14, -R11 ;  /* 0x0000000eff0b7c23 */ /* 0x000fe2000800080b */
[----:B------:R-:W-:Y:S01]  /*4e30*/  FFMA R22, R21, UR9, R22 ;  /* 0x0000000915167c23 */ /* 0x000fe20008000016 */
[----:B------:R-:W-:Y:S01]  /*4e40*/  FFMA R13, RZ, UR15, R10 ;  /* 0x0000000fff0d7c23 */ /* 0x000fe2000800000a */
[----:B------:R-:W-:-:S02]  /*4e50*/  IMAD R0, R45, UR5, R0 ;  /* 0x000000052d007c24 */ /* 0x000fc4000f8e0200 */
[----:B------:R-:W-:Y:S01]  /*4e60*/  FADD R11, R11, R12 ;  /* 0x0000000c0b0b7221 */ /* 0x000fe20000000000 */
[----:B------:R-:W-:Y:S01]  /*4e70*/  IMAD.WIDE.U32 R46, R45, UR4, R8 ;  /* 0x000000042d2e7c25 */ /* 0x000fe2000f8e0008 */
[----:B------:R-:W-:-:S03]  /*4e80*/  ULDC.64 UR4, c[0x0][0x288] ;  /* 0x0000a20000047ab9 */ /* 0x000fc60000000a00 */
[----:B------:R-:W-:Y:S01]  /*4e90*/  FADD R22, R13, R22 ;  /* 0x000000160d167221 */ /* 0x000fe20000000000 */
[----:B------:R-:W-:Y:S02]  /*4ea0*/  IADD3 R13, R0, R47, RZ ;  /* 0x0000002f000d7210 */ /* 0x000fe40007ffe0ff */
[----:B------:R-:W-:Y:S02]  /*4eb0*/  LEA R12, P4, R46, UR4, 0x1 ;  /* 0x000000042e0c7c11 */ /* 0x000fe4000f8808ff */
[----:B------:R-:W-:Y:S02]  /*4ec0*/  F2FP.F16.F32.PACK_AB R0, R22, R11 ;  /* 0x0000000b1600723e */ /* 0x000fe400000000ff */
[----:B------:R-:W-:Y:S02]  /*4ed0*/  LEA.HI.X R13, R46, UR5, R13, 0x1, P4 ;  /* 0x000000052e0d7c11 */ /* 0x000fe4000a0f0c0d */
[----:B0-----:R-:W-:Y:S02]  /*4ee0*/  LEA R46, P4, R2, R12, 0x1 ;  /* 0x0000000c022e7211 */ /* 0x001fe400078808ff */
[----:B------:R-:W-:Y:S01]  /*4ef0*/  PRMT R10, R0, 0x7632, R10 ;  /* 0x00007632000a7816 */ /* 0x000fe2000000000a */
[----:B------:R2:W-:Y:S01]  /*4f00*/  STG.E.U16 desc[UR6][R12.64], R0 ;  /* 0x000000000c007986 */ /* 0x0005e2000c101506 */
[----:B------:R-:W-:-:S05]  /*4f10*/  LEA.HI.X R47, R2, R13, R3, 0x1, P4 ;  /* 0x0000000d022f7211 */ /* 0x000fca00020f0c03 */
[----:B------:R2:W-:Y:S04]  /*4f20*/  STG.E.U16 desc[UR6][R46.64], R10 ;  /* 0x0000000a2e007986 */ /* 0x0005e8000c101506 */
.L_x_31:
[----:B------:R-:W-:Y:S05]  /*4f30*/  BSYNC B0 ;  /* 0x0000000000007941 */ /* 0x000fea0003800000 */
.L_x_30:
[----:B------:R-:W-:Y:S04]  /*4f40*/  BSSY B0, `(.L_x_32) ;  /* 0x000001e000007945 */ /* 0x000fe80003800000 */
[----:B------:R-:W-:Y:S05]  /*4f50*/  @P3 BRA `(.L_x_33) ;  /* 0x0000000000703947 */ /* 0x000fea0003800000 */
[----:B-12---:R-:W-:Y:S01]  /*4f60*/  SHF.R.S32.HI R0, RZ, 0x1f, R45 ;  /* 0x0000001fff007819 */ /* 0x006fe2000001142d */
        /* <DEDUP_REMOVED lines=27> */
.L_x_33:
[----:B------:R-:W-:Y:S05]  /*5120*/  BSYNC B0 ;  /* 0x0000000000007941 */ /* 0x000fea0003800000 */
.L_x_32:
[----:B------:R-:W-:Y:S01]  /*5130*/  ISETP.GE.AND P6, PT, R4, UR12, PT ;  /* 0x0000000c04007c0c */ /* 0x000fe2000bfc6270 */
[C---:B-123--:R-:W-:Y:S01]  /*5140*/  VIADD R12, R45.reuse, 0x1 ;  /* 0x000000012d0c7836 */ /* 0x04efe20000000000 */
[----:B------:R-:W-:Y:S01]  /*5150*/  BSSY B0, `(.L_x_34) ;  /* 0x0000024000007945 */ /* 0x000fe20003800000 */
[C---:B------:R-:W-:Y:S01]  /*5160*/  VIADD R11, R45.reuse, 0x2 ;  /* 0x000000022d0b7836 */ /* 0x040fe20000000000 */
[C---:B------:R-:W-:Y:S01]  /*5170*/  ISETP.GE.OR P5, PT, R45.reuse, UR13, P6 ;  /* 0x0000000d2d007c0c */ /* 0x040fe2000b7a6670 */
[----:B------:R-:W-:Y:S01]  /*5180*/  VIADD R10, R45, 0x3 ;  /* 0x000000032d0a7836 */ /* 0x000fe20000000000 */
[----:B------:R-:W-:Y:S02]  /*5190*/  ISETP.GE.OR P4, PT, R12, UR13, P0 ;  /* 0x0000000d0c007c0c */ /* 0x000fe40008786670 */
[----:B------:R-:W-:Y:S02]  /*51a0*/  ISETP.GE.OR P3, PT, R11, UR13, P0 ;  /* 0x0000000d0b007c0c */ /* 0x000fe40008766670 */
[----:B------:R-:W-:-:S07]  /*51b0*/  ISETP.GE.OR P0, PT, R10, UR13, P0 ;  /* 0x0000000d0a007c0c */ /* 0x000fce0008706670 */
[----:B------:R-:W-:Y:S06]  /*51c0*/  @P5 BRA `(.L_x_35) ;  /* 0x0000000000705947 */ /* 0x000fec0003800000 */
[----:B------:R-:W-:Y:S01]  /*51d0*/  SHF.R.S32.HI R0, RZ, 0x1f, R45 ;  /* 0x0000001fff007819 */ /* 0x000fe2000001142d */
[----:B------:R-:W-:Y:S01]  /*51e0*/  ULDC UR9, c[0x0][0x220] ;  /* 0x0000880000097ab9 */ /* 0x000fe20000000800 */
[----:B------:R-:W-:Y:S01]  /*51f0*/  ULDC UR8, c[0x0][0x21c] ;  /* 0x0000870000087ab9 */ /* 0x000fe20000000800 */
[----:B------:R-:W-:Y:S01]  /*5200*/  ULDC.64 UR4, c[0x0][0x290] ;  /* 0x0000a40000047ab9 */ /* 0x000fe20000000a00 */
[C---:B------:R-:W-:Y:S01]  /*5210*/  FMUL R22, R38.reuse, UR9 ;  /* 0x0000000926167c20 */ /* 0x040fe20008400000 */
[----:B------:R-:W-:Y:S01]  /*5220*/  SHF.R.S32.HI R5, RZ, 0x1f, R4 ;  /* 0x0000001fff057819 */ /* 0x000fe20000011404 */
[----:B------:R-:W-:Y:S01]  /*5230*/  FMUL R13, RZ, UR14 ;  /* 0x0000000eff0d7c20 */ /* 0x000fe20008400000 */
[----:B------:R-:W-:Y:S01]  /*5240*/  FMUL R38, R38, UR8 ;  /* 0x0000000826267c20 */ /* 0x000fe20008400000 */
[----:B------:R-:W-:Y:S02]  /*5250*/  IMAD R0, R0, UR4, RZ ;  /* 0x0000000400007c24 */ /* 0x000fe4000f8e02ff */
[----:B------:R-:W-:Y:S01]  /*5260*/  FMUL R14, RZ, UR15 ;  /* 0x0000000fff0e7c20 */ /* 0x000fe20008400000 */
[----:B------:R-:W-:Y:S01]  /*5270*/  FFMA R13, RZ, UR15, R13 ;  /* 0x0000000fff0d7c23 */ /* 0x000fe2000800000d */
[----:B------:R-:W-:Y:S01]  /*5280*/  FFMA R38, R37, UR9, R38 ;  /* 0x0000000925267c23 */ /* 0x000fe20008000026 */
[----:B------:R-:W-:-:S02]  /*5290*/  IMAD R0, R45, UR5, R0 ;  /* 0x000000052d007c24 */ /* 0x000fc4000f8e0200 */
[----:B------:R-:W-:Y:S01]  /*52a0*/  FFMA R22, R37, UR8, -R22 ;  /* 0x0000000825167c23 */ /* 0x000fe20008000816 */
[----:B------:R-:W-:-:S04]  /*52b0*/  IMAD.WIDE.U32 R46, R45, UR4, R4 ;  /* 0x000000042d2e7c25 */ /* 0x000fc8000f8e0004 */
[----:B------:R-:W-:Y:S01]  /*52c0*/  FFMA R21, RZ, UR14, -R14 ;  /* 0x0000000eff157c23 */ /* 0x000fe2000800080e */
[----:B------:R-:W-:Y:S01]  /*52d0*/  ULDC.64 UR4, c[0x0][0x288] ;  /* 0x0000a20000047ab9 */ /* 0x000fe20000000a00 */
[----:B------:R-:W-:Y:S02]  /*52e0*/  FADD R38, R13, R38 ;  /* 0x000000260d267221 */ /* 0x000fe40000000000 */
[----:B------:R-:W-:Y:S01]  /*52f0*/  FADD R21, R21, R22 ;  /* 0x0000001615157221 */ /* 0x000fe20000000000 */
[----:B------:R-:W-:Y:S02]  /*5300*/  IADD3 R13, R0, R47, RZ ;  /* 0x0000002f000d7210 */ /* 0x000fe40007ffe0ff */
[----:B------:R-:W-:Y:S02]  /*5310*/  LEA R50, P5, R46, UR4, 0x1 ;  /* 0x000000042e327c11 */ /* 0x000fe4000f8a08ff */
[----:B------:R-:W-:Y:S02]  /*5320*/  F2FP.F16.F32.PACK_AB R0, R38, R21 ;  /* 0x000000152600723e */ /* 0x000fe400000000ff */
[----:B------:R-:W-:-:S02]  /*5330*/  LEA.HI.X R51, R46, UR5, R13, 0x1, P5 ;  /* 0x000000052e337c11 */ /* 0x000fc4000a8f0c0d */
[----:B0-----:R-:W-:Y:S02]  /*5340*/  LEA R46, P5, R2, R50, 0x1 ;  /* 0x00000032022e7211 */ /* 0x001fe400078a08ff */
[----:B------:R-:W-:Y:S01]  /*5350*/  PRMT R13, R0, 0x7632, R13 ;  /* 0x00007632000d7816 */ /* 0x000fe2000000000d */
[----:B------:R1:W-:Y:S01]  /*5360*/  STG.E.U16 desc[UR6][R50.64], R0 ;  /* 0x0000000032007986 */ /* 0x0003e2000c101506 */
[----:B------:R-:W-:-:S05]  /*5370*/  LEA.HI.X R47, R2, R51, R3, 0x1, P5 ;  /* 0x00000033022f7211 */ /* 0x000fca00028f0c03 */
[----:B------:R1:W-:Y:S04]  /*5380*/  STG.E.U16 desc[UR6][R46.64], R13 ;  /* 0x0000000d2e007986 */ /* 0x0003e8000c101506 */
.L_x_35:
[----:B------:R-:W-:Y:S05]  /*5390*/  BSYNC B0 ;  /* 0x0000000000007941 */ /* 0x000fea0003800000 */
.L_x_34:
[----:B------:R-:W-:Y:S04]  /*53a0*/  BSSY B0, `(.L_x_36) ;  /* 0x000001f000007945 */ /* 0x000fe80003800000 */
[----:B------:R-:W-:Y:S05]  /*53b0*/  @P4 BRA `(.L_x_37) ;  /* 0x0000000000744947 */ /* 0x000fea0003800000 */
[----:B------:R-:W-:Y:S01]  /*53c0*/  ULDC UR9, c[0x0][0x220] ;  /* 0x0000880000097ab9 */ /* 0x000fe20000000800 */
[----:B------:R-:W-:Y:S01]  /*53d0*/  ULDC UR8, c[0x0][0x21c] ;  /* 0x0000870000087ab9 */ /* 0x000fe20000000800 */
[C---:B------:R-:W-:Y:S01]  /*53e0*/  FMUL R22, R16.reuse, UR9 ;  /* 0x0000000910167c20 */ /* 0x040fe20008400000 */
[----:B-1----:R-:W-:Y:S01]  /*53f0*/  SHF.R.S32.HI R0, RZ, 0x1f, R12 ;  /* 0x0000001fff007819 */ /* 0x002fe2000001140c */
[----:B------:R-:W-:Y:S01]  /*5400*/  FMUL R16, R16, UR8 ;  /* 0x0000000810107c20 */ /* 0x000fe20008400000 */
[----:B------:R-:W-:Y:S01]  /*5410*/  ULDC.64 UR4, c[0x0][0x290] ;  /* 0x0000a40000047ab9 */ /* 0x000fe20000000a00 */
[----:B------:R-:W-:Y:S01]  /*5420*/  SHF.R.S32.HI R47, RZ, 0x1f, R48 ;  /* 0x0000001fff2f7819 */ /* 0x000fe20000011430 */
[C---:B------:R-:W-:Y:S01]  /*5430*/  FFMA R22, R15.reuse, UR8, -R22 ;  /* 0x000000080f167c23 */ /* 0x040fe20008000816 */
[----:B------:R-:W-:Y:S01]  /*5440*/  FFMA R16, R15, UR9, R16 ;  /* 0x000000090f107c23 */ /* 0x000fe20008000010 */
[----:B------:R-:W-:Y:S01]  /*5450*/  MOV R46, R48 ;  /* 0x00000030002e7202 */ /* 0x000fe20000000f00 */
[----:B------:R-:W-:-:S02]  /*5460*/  IMAD R15, R0, UR4, RZ ;  /* 0x00000004000f7c24 */ /* 0x000fc4000f8e02ff */
[----:B------:R-:W-:Y:S01]  /*5470*/  FMUL R14, RZ, UR15 ;  /* 0x0000000fff0e7c20 */ /* 0x000fe20008400000 */
[----:B------:R-:W-:Y:S01]  /*5480*/  FMUL R13, RZ, UR14 ;  /* 0x0000000eff0d7c20 */ /* 0x000fe20008400000 */
[C---:B------:R-:W-:Y:S02]  /*5490*/  IMAD R15, R12.reuse, UR5, R15 ;  /* 0x000000050c0f7c24 */ /* 0x040fe4000f8e020f */
[----:B------:R-:W-:Y:S01]  /*54a0*/  FFMA R21, RZ, UR14, -R14 ;  /* 0x0000000eff157c23 */ /* 0x000fe2000800080e */
[----:B------:R-:W-:-:S04]  /*54b0*/  IMAD.WIDE.U32 R46, R12, UR4, R46 ;  /* 0x000000040c2e7c25 */ /* 0x000fc8000f8e002e */
[----:B------:R-:W-:Y:S01]  /*54c0*/  FFMA R13, RZ, UR15, R13 ;  /* 0x0000000fff0d7c23 */ /* 0x000fe2000800000d */
[----:B------:R-:W-:Y:S01]  /*54d0*/  ULDC.64 UR4, c[0x0][0x288] ;  /* 0x0000a20000047ab9 */ /* 0x000fe20000000a00 */
[----:B------:R-:W-:Y:S02]  /*54e0*/  FADD R0, R21, R22 ;  /* 0x0000001615007221 */ /* 0x000fe40000000000 */
[----:B------:R-:W-:Y:S01]  /*54f0*/  FADD R13, R13, R16 ;  /* 0x000000100d0d7221 */ /* 0x000fe20000000000 */
[----:B------:R-:W-:Y:S02]  /*5500*/  IADD3 R15, R47, R15, RZ ;  /* 0x0000000f2f0f7210 */ /* 0x000fe40007ffe0ff */
[C---:B------:R-:W-:Y:S02]  /*5510*/  LEA R14, P4, R46.reuse, UR4, 0x1 ;  /* 0x000000042e0e7c11 */ /* 0x040fe4000f8808ff */
[----:B------:R-:W-:Y:S02]  /*5520*/  F2FP.F16.F32.PACK_AB R0, R13, R0 ;  /* 0x000000000d00723e */ /* 0x000fe400000000ff */
[----:B------:R-:W-:-:S02]  /*5530*/  LEA.HI.X R15, R46, UR5, R15, 0x1, P4 ;  /* 0x000000052e0f7c11 */ /* 0x000fc4000a0f0c0f */
[----:B0-----:R-:W-:Y:S02]  /*5540*/  LEA R46, P4, R2, R14, 0x1 ;  /* 0x0000000e022e7211 */ /* 0x001fe400078808ff */
[----:B------:R-:W-:Y:S01]  /*5550*/  PRMT R13, R0, 0x7632, R13 ;  /* 0x00007632000d7816 */ /* 0x000fe2000000000d */
[----:B------:R2:W-:Y:S01]  /*5560*/  STG.E.U16 desc[UR6][R14.64], R0 ;  /* 0x000000000e007986 */ /* 0x0005e2000c101506 */
[----:B------:R-:W-:-:S05]  /*5570*/  LEA.HI.X R47, R2, R15, R3, 0x1, P4 ;  /* 0x0000000f022f7211 */ /* 0x000fca00020f0c03 */
[----:B------:R2:W-:Y:S04]  /*5580*/  STG.E.U16 desc[UR6][R46.64], R13 ;  /* 0x0000000d2e007986 */ /* 0x0005e8000c101506 */
.L_x_37:
[----:B------:R-:W-:Y:S05]  /*5590*/  BSYNC B0 ;  /* 0x0000000000007941 */ /* 0x000fea0003800000 */
.L_x_36:
[C---:B------:R-:W-:Y:S01]  /*55a0*/  ISETP.GE.OR P4, PT, R12.reuse, UR13, P2 ;  /* 0x0000000d0c007c0c */ /* 0x040fe20009786670 */
[----:B------:R-:W-:Y:S01]  /*55b0*/  BSSY B0, `(.L_x_38) ;  /* 0x0000020000007945 */ /* 0x000fe20003800000 */
[----:B------:R-:W-:-:S11]  /*55c0*/  ISETP.GE.OR P5, PT, R12, UR13, P1 ;  /* 0x0000000d0c007c0c */ /* 0x000fd60008fa6670 */
[----:B------:R-:W-:Y:S05]  /*55d0*/  @P4 BRA `(.L_x_39) ;  /* 0x0000000000744947 */ /* 0x000fea0003800000 */
[----:B-12---:R-:W-:Y:S01]  /*55e0*/  SHF.R.S32.HI R0, RZ, 0x1f, R12 ;  /* 0x0000001fff007819 */ /* 0x006fe2000001140c */
[----:B------:R-:W-:Y:S01]  /*55f0*/  ULDC UR9, c[0x0][0x220] ;  /* 0x0000880000097ab9 */ /* 0x000fe20000000800 */
[----:B------:R-:W-:Y:S01]  /*5600*/  ULDC.64 UR4, c[0x0][0x290] ;  /* 0x0000a40000047ab9 */ /* 0x000fe20000000a00 */
[----:B------:R-:W-:Y:S01]  /*5610*/  ULDC UR8, c[0x0][0x21c] ;  /* 0x0000870000087ab9 */ /* 0x000fe20000000800 */
[----:B------:R-:W-:Y:S01]  /*5620*/  SHF.R.S32.HI R47, RZ, 0x1f, R8 ;  /* 0x0000001fff2f7819 */ /* 0x000fe20000011408 */
[----:B------:R-:W-:Y:S01]  /*5630*/  FMUL R16, R24, UR9 ;  /* 0x0000000918107c20 */ /* 0x000fe20008400000 */
[----:B------:R-:W-:Y:S01]  /*5640*/  MOV R46, R8 ;  /* 0x00000008002e7202 */ /* 0x000fe20000000f00 */
[----:B------:R-:W-:Y:S02]  /*5650*/  IMAD R15, R0, UR4, RZ ;  /* 0x00000004000f7c24 */ /* 0x000fe4000f8e02ff */
[----:B------:R-:W-:Y:S01]  /*5660*/  FMUL R14, RZ, UR15 ;  /* 0x0000000fff0e7c20 */ /* 0x000fe20008400000 */
[----:B------:R-:W-:Y:S01]  /*5670*/  FMUL R13, RZ, UR14 ;  /* 0x0000000eff0d7c20 */ /* 0x000fe20008400000 */
[----:B------:R-:W-:Y:S01]  /*5680*/  FMUL R24, R24, UR8 ;  /* 0x0000000818187c20 */ /* 0x000fe20008400000 */
[----:B------:R-:W-:-:S02]  /*5690*/  IMAD R15, R12, UR5, R15 ;  /* 0x000000050c0f7c24 */ /* 0x000fc4000f8e020f */
[----:B------:R-:W-:Y:S01]  /*56a0*/  FFMA R16, R23, UR8, -R16 ;  /* 0x0000000817107c23 */ /* 0x000fe20008000810 */
[----:B------:R-:W-:-:S04]  /*56b0*/  IMAD.WIDE.U32 R46, R12, UR4, R46 ;  /* 0x000000040c2e7c25 */ /* 0x000fc8000f8e002e */
[----:B------:R-:W-:Y:S01]  /*56c0*/  FFMA R24, R23, UR9, R24 ;  /* 0x0000000917187c23 */ /* 0x000fe20008000018 */
[----:B------:R-:W-:Y:S01]  /*56d0*/  FFMA R21, RZ, UR14, -R14 ;  /* 0x0000000eff157c23 */ /* 0x000fe2000800080e */
[----:B------:R-:W-:Y:S01]  /*56e0*/  FFMA R13, RZ, UR15, R13 ;  /* 0x0000000fff0d7c23 */ /* 0x000fe2000800000d */
[----:B------:R-:W-:Y:S01]  /*56f0*/  ULDC.64 UR4, c[0x0][0x288] ;  /* 0x0000a20000047ab9 */ /* 0x000fe20000000a00 */
[----:B------:R-:W-:Y:S01]  /*5700*/  IADD3 R15, R15, R47, RZ ;  /* 0x0000002f0f0f7210 */ /* 0x000fe20007ffe0ff */
[----:B------:R-:W-:Y:S01]  /*5710*/  FADD R0, R21, R16 ;  /* 0x0000001015007221 */ /* 0x000fe20000000000 */
[----:B------:R-:W-:Y:S01]  /*5720*/  FADD R13, R13, R24 ;  /* 0x000000180d0d7221 */ /* 0x000fe20000000000 */
[----:B------:R-:W-:-:S04]  /*5730*/  LEA R14, P4, R46, UR4, 0x1 ;  /* 0x000000042e0e7c11 */ /* 0x000fc8000f8808ff */
[----:B------:R-:W-:Y:S02]  /*5740*/  LEA.HI.X R15, R46, UR5, R15, 0x1, P4 ;  /* 0x000000052e0f7c11 */ /* 0x000fe4000a0f0c0f */
[----:B------:R-:W-:Y:S02]  /*5750*/  F2FP.F16.F32.PACK_AB R0, R13, R0 ;  /* 0x000000000d00723e */ /* 0x000fe400000000ff */
[----:B0-----:R-:W-:Y:S02]  /*5760*/  LEA R22, P4, R2, R14, 0x1 ;  /* 0x0000000e02167211 */ /* 0x001fe400078808ff */
[----:B------:R-:W-:Y:S01]  /*5770*/  PRMT R13, R0, 0x7632, R13 ;  /* 0x00007632000d7816 */ /* 0x000fe2000000000d */
[----:B------:R3:W-:Y:S01]  /*5780*/  STG.E.U16 desc[UR6][R14.64], R0 ;  /* 0x000000000e007986 */ /* 0x0007e2000c101506 */
[----:B------:R-:W-:-:S05]  /*5790*/  LEA.HI.X R23, R2, R15, R3, 0x1, P4 ;  /* 0x0000000f02177211 */ /* 0x000fca00020f0c03 */
[----:B------:R3:W-:Y:S04]  /*57a0*/  STG.E.U16 desc[UR6][R22.64], R13 ;  /* 0x0000000d16007986 */ /* 0x0007e8000c101506 */
.L_x_39:
[----:B------:R-:W-:Y:S05]  /*57b0*/  BSYNC B0 ;  /* 0x0000000000007941 */ /* 0x000fea0003800000 */
.L_x_38:
[----:B------:R-:W-:Y:S04]  /*57c0*/  BSSY B0, `(.L_x_40) ;  /* 0x000001f000007945 */ /* 0x000fe80003800000 */
[----:B------:R-:W-:Y:S05]  /*57d0*/  @P5 BRA `(.L_x_41) ;  /* 0x0000000000745947 */ /* 0x000fea0003800000 */
[----:B-123--:R-:W-:Y:S01]  /*57e0*/  SHF.R.S32.HI R0, RZ, 0x1f, R12 ;  /* 0x0000001fff007819 */ /* 0x00efe2000001140c */
        /* <DEDUP_REMOVED lines=28> */
.L_x_41:
[----:B------:R-:W-:Y:S05]  /*59b0*/  BSYNC B0 ;  /* 0x0000000000007941 */ /* 0x000fea0003800000 */
.L_x_40:
[----:B------:R-:W-:Y:S01]  /*59c0*/  ISETP.GE.OR P5, PT, R12, UR13, P6 ;  /* 0x0000000d0c007c0c */ /* 0x000fe2000b7a6670 */
[----:B------:R-:W-:Y:S01]  /*59d0*/  BSSY B0, `(.L_x_42) ;  /* 0x0000020000007945 */ /* 0x000fe20003800000 */
[----:B------:R-:W-:-:S11]  /*59e0*/  ISETP.GE.OR P4, PT, R11, UR13, P2 ;  /* 0x0000000d0b007c0c */ /* 0x000fd60009786670 */
[----:B------:R-:W-:Y:S05]  /*59f0*/  @P5 BRA `(.L_x_43) ;  /* 0x0000000000745947 */ /* 0x000fea0003800000 */
[----:B------:R-:W-:Y:S01]  /*5a00*/  ULDC UR5, c[0x0][0x220] ;  /* 0x0000880000057ab9 */ /* 0x000fe20000000800 */
[----:B------:R-:W-:Y:S01]  /*5a10*/  ULDC UR4, c[0x0][0x21c] ;  /* 0x0000870000047ab9 */ /* 0x000fe20000000800 */
[C---:B--234-:R-:W-:Y:S01]  /*5a20*/  FMUL R14, R40.reuse, UR5 ;  /* 0x00000005280e7c20 */ /* 0x05cfe20008400000 */
[----:B------:R-:W-:Y:S01]  /*5a30*/  FMUL R40, R40, UR4 ;  /* 0x0000000428287c20 */ /* 0x000fe20008400000 */
[----:B------:R-:W-:Y:S01]  /*5a40*/  SHF.R.S32.HI R23, RZ, 0x1f, R4 ;  /* 0x0000001fff177819 */ /* 0x000fe20000011404 */
[----:B-1----:R-:W-:Y:S01]  /*5a50*/  FMUL R0, RZ, UR15 ;  /* 0x0000000fff007c20 */ /* 0x002fe20008400000 */
[C---:B------:R-:W-:Y:S01]  /*5a60*/  FFMA R13, R39.reuse, UR4, -R14 ;  /* 0x00000004270d7c23 */ /* 0x040fe2000800080e */
[----:B------:R-:W-:Y:S01]  /*5a70*/  SHF.R.S32.HI R14, RZ, 0x1f, R12 ;  /* 0x0000001fff0e7819 */ /* 0x000fe2000001140c */
[----:B------:R-:W-:Y:S01]  /*5a80*/  FFMA R39, R39, UR5, R40 ;  /* 0x0000000527277c23 */ /* 0x000fe20008000028 */
[----:B------:R-:W-:Y:S01]  /*5a90*/  ULDC.64 UR4, c[0x0][0x290] ;  /* 0x0000a40000047ab9 */ /* 0x000fe20000000a00 */
[----:B------:R-:W-:Y:S01]  /*5aa0*/  MOV R22, R4 ;  /* 0x0000000400167202 */ /* 0x000fe20000000f00 */
[----:B------:R-:W-:Y:S01]  /*5ab0*/  FMUL R15, RZ, UR14 ;  /* 0x0000000eff0f7c20 */ /* 0x000fe20008400000 */
[----:B------:R-:W-:-:S02]  /*5ac0*/  IMAD R21, R14, UR4, RZ ;  /* 0x000000040e157c24 */ /* 0x000fc4000f8e02ff */
[----:B------:R-:W-:Y:S01]  /*5ad0*/  FFMA R0, RZ, UR14, -R0 ;  /* 0x0000000eff007c23 */ /* 0x000fe20008000800 */
[----:B------:R-:W-:-:S04]  /*5ae0*/  IMAD.WIDE.U32 R22, R12, UR4, R22 ;  /* 0x000000040c167c25 */ /* 0x000fc8000f8e0016 */
[----:B------:R-:W-:Y:S01]  /*5af0*/  FFMA R14, RZ, UR15, R15 ;  /* 0x0000000fff0e7c23 */ /* 0x000fe2000800000f */
[----:B------:R-:W-:Y:S01]  /*5b00*/  FADD R0, R0, R13 ;  /* 0x0000000d00007221 */ /* 0x000fe20000000000 */
[----:B------:R-:W-:Y:S01]  /*5b10*/  IMAD R21, R12, UR5, R21 ;  /* 0x000000050c157c24 */ /* 0x000fe2000f8e0215 */
[----:B------:R-:W-:Y:S01]  /*5b20*/  ULDC.64 UR4, c[0x0][0x288] ;  /* 0x0000a20000047ab9 */ /* 0x000fe20000000a00 */
[----:B------:R-:W-:Y:S01]  /*5b30*/  FADD R39, R14, R39 ;  /* 0x000000270e277221 */ /* 0x000fe20000000000 */
[C---:B------:R-:W-:Y:S02]  /*5b40*/  LEA R12, P5, R22.reuse, UR4, 0x1 ;  /* 0x00000004160c7c11 */ /* 0x040fe4000f8a08ff */
[----:B------:R-:W-:Y:S02]  /*5b50*/  IADD3 R21, R21, R23, RZ ;  /* 0x0000001715157210 */ /* 0x000fe40007ffe0ff */
[----:B------:R-:W-:Y:S02]  /*5b60*/  F2FP.F16.F32.PACK_AB R0, R39, R0 ;  /* 0x000000002700723e */ /* 0x000fe400000000ff */
[----:B------:R-:W-:-:S02]  /*5b70*/  LEA.HI.X R13, R22, UR5, R21, 0x1, P5 ;  /* 0x00000005160d7c11 */ /* 0x000fc4000a8f0c15 */
[----:B0-----:R-:W-:Y:S02]  /*5b80*/  LEA R22, P5, R2, R12, 0x1 ;  /* 0x0000000c02167211 */ /* 0x001fe400078a08ff */
[----:B------:R-:W-:Y:S01]  /*5b90*/  PRMT R14, R0, 0x7632, R14 ;  /* 0x00007632000e7816 */ /* 0x000fe2000000000e */
[----:B------:R0:W-:Y:S01]  /*5ba0*/  STG.E.U16 desc[UR6][R12.64], R0 ;  /* 0x000000000c007986 */ /* 0x0001e2000c101506 */
[----:B------:R-:W-:-:S05]  /*5bb0*/  LEA.HI.X R23, R2, R13, R3, 0x1, P5 ;  /* 0x0000000d02177211 */ /* 0x000fca00028f0c03 */
[----:B------:R0:W-:Y:S04]  /*5bc0*/  STG.E.U16 desc[UR6][R22.64], R14 ;  /* 0x0000000e16007986 */ /* 0x0001e8000c101506 */
.L_x_43:
[----:B------:R-:W-:Y:S05]  /*5bd0*/  BSYNC B0 ;  /* 0x0000000000007941 */ /* 0x000fea0003800000 */
.L_x_42:
[----:B------:R-:W-:Y:S04]  /*5be0*/  BSSY B0, `(.L_x_44) ;  /* 0x000001f000007945 */ /* 0x000fe80003800000 */
[----:B------:R-:W-:Y:S05]  /*5bf0*/  @P3 BRA `(.L_x_45) ;  /* 0x0000000000743947 */ /* 0x000fea0003800000 */
[----:B01234-:R-:W-:Y:S01]  /*5c00*/  SHF.R.S32.HI R0, RZ, 0x1f, R11 ;  /* 0x0000001fff007819 */ /* 0x01ffe2000001140b */
[----:B------:R-:W-:Y:S01]  /*5c10*/  ULDC UR9, c[0x0][0x220] ;  /* 0x0000880000097ab9 */ /* 0x000fe20000000800 */
[----:B------:R-:W-:Y:S01]  /*5c20*/  ULDC UR8, c[0x0][0x21c] ;  /* 0x0000870000087ab9 */ /* 0x000fe20000000800 */
[----:B------:R-:W-:Y:S01]  /*5c30*/  ULDC.64 UR4, c[0x0][0x290] ;  /* 0x0000a40000047ab9 */ /* 0x000fe20000000a00 */
[C---:B------:R-:W-:Y:S01]  /*5c40*/  FMUL R14, R18.reuse, UR9 ;  /* 0x00000009120e7c20 */ /* 0x040fe20008400000 */
[----:B------:R-:W-:Y:S01]  /*5c50*/  SHF.R.S32.HI R23, RZ, 0x1f, R48 ;  /* 0x0000001fff177819 */ /* 0x000fe20000011430 */
[----:B------:R-:W-:Y:S01]  /*5c60*/  FMUL R13, RZ, UR15 ;  /* 0x0000000fff0d7c20 */ /* 0x000fe20008400000 */
[----:B------:R-:W-:Y:S01]  /*5c70*/  MOV R22, R48 ;  /* 0x0000003000167202 */ /* 0x000fe20000000f00 */
[----:B------:R-:W-:Y:S01]  /*5c80*/  FMUL R12, RZ, UR14 ;  /* 0x0000000eff0c7c20 */ /* 0x000fe20008400000 */
[----:B------:R-:W-:Y:S01]  /*5c90*/  FMUL R18, R18, UR8 ;  /* 0x0000000812127c20 */ /* 0x000fe20008400000 */
[----:B------:R-:W-:-:S02]  /*5ca0*/  IMAD R0, R0, UR4, RZ ;  /* 0x0000000400007c24 */ /* 0x000fc4000f8e02ff */
[C---:B------:R-:W-:Y:S01]  /*5cb0*/  FFMA R14, R17.reuse, UR8, -R14 ;  /* 0x00000008110e7c23 */ /* 0x040fe2000800080e */
[----:B------:R-:W-:Y:S01]  /*5cc0*/  FFMA R13, RZ, UR14, -R13 ;  /* 0x0000000eff0d7c23 */ /* 0x000fe2000800080d */
[----:B------:R-:W-:Y:S01]  /*5cd0*/  FFMA R18, R17, UR9, R18 ;  /* 0x0000000911127c23 */ /* 0x000fe20008000012 */
[----:B------:R-:W-:Y:S01]  /*5ce0*/  FFMA R15, RZ, UR15, R12 ;  /* 0x0000000fff0f7c23 */ /* 0x000fe2000800000c */
[----:B------:R-:W-:Y:S02]  /*5cf0*/  IMAD R0, R11, UR5, R0 ;  /* 0x000000050b007c24 */ /* 0x000fe4000f8e0200 */
        /* <DEDUP_REMOVED lines=8> */
[----:B------:R-:W-:Y:S02]  /*5d80*/  LEA R16, P3, R2, R14, 0x1 ;  /* 0x0000000e02107211 */ /* 0x000fe400078608ff */
[----:B------:R-:W-:Y:S01]  /*5d90*/  PRMT R12, R0, 0x7632, R12 ;  /* 0x00007632000c7816 */ /* 0x000fe2000000000c */
[----:B------:R0:W-:Y:S01]  /*5da0*/  STG.E.U16 desc[UR6][R14.64], R0 ;  /* 0x000000000e007986 */ /* 0x0001e2000c101506 */
[----:B------:R-:W-:-:S05]  /*5db0*/  LEA.HI.X R17, R2, R15, R3, 0x1, P3 ;  /* 0x0000000f02117211 */ /* 0x000fca00018f0c03 */
[----:B------:R0:W-:Y:S04]  /*5dc0*/  STG.E.U16 desc[UR6][R16.64], R12 ;  /* 0x0000000c10007986 */ /* 0x0001e8000c101506 */
.L_x_45:
[----:B------:R-:W-:Y:S05]  /*5dd0*/  BSYNC B0 ;  /* 0x0000000000007941 */ /* 0x000fea0003800000 */
.L_x_44:
[----:B------:R-:W-:Y:S01]  /*5de0*/  BSSY B0, `(.L_x_46) ;  /* 0x0000024000007945 */ /* 0x000fe20003800000 */
[C---:B------:R-:W-:Y:S02]  /*5df0*/  ISETP.GE.OR P5, PT, R11.reuse, UR13, P1 ;  /* 0x0000000d0b007c0c */ /* 0x040fe40008fa6670 */
[----:B------:R-:W-:Y:S02]  /*5e00*/  ISETP.GE.OR P3, PT, R11, UR13, P6 ;  /* 0x0000000d0b007c0c */ /* 0x000fe4000b766670 */
[C---:B------:R-:W-:Y:S02]  /*5e10*/  ISETP.GE.OR P2, PT, R10.reuse, UR13, P2 ;  /* 0x0000000d0a007c0c */ /* 0x040fe40009746670 */
[C---:B------:R-:W-:Y:S02]  /*5e20*/  ISETP.GE.OR P1, PT, R10.reuse, UR13, P1 ;  /* 0x0000000d0a007c0c */ /* 0x040fe40008f26670 */
[----:B------:R-:W-:Y:S01]  /*5e30*/  ISETP.GE.OR P6, PT, R10, UR13, P6 ;  /* 0x0000000d0a007c0c */ /* 0x000fe2000b7c6670 */
[----:B------:R-:W-:-:S12]  /*5e40*/  @P4 BRA `(.L_x_47) ;  /* 0x0000000000744947 */ /* 0x000fd80003800000 */
        /* <DEDUP_REMOVED lines=29> */
.L_x_47:
[----:B------:R-:W-:Y:S05]  /*6020*/  BSYNC B0 ;  /* 0x0000000000007941 */ /* 0x000fea0003800000 */
.L_x_46:
        /* <DEDUP_REMOVED lines=31> */
.L_x_49:
[----:B------:R-:W-:Y:S05]  /*6220*/  BSYNC B0 ;  /* 0x0000000000007941 */ /* 0x000fea0003800000 */
.L_x_48:
[----:B------:R-:W-:Y:S04]  /*6230*/  BSSY B0, `(.L_x_50) ;  /* 0x000001f000007945 */ /* 0x000fe80003800000 */
[----:B------:R-:W-:Y:S05]  /*6240*/  @P3 BRA `(.L_x_51) ;  /* 0x0000000000743947 */ /* 0x000fea0003800000 */
[----:B------:R-:W-:Y:S01]  /*6250*/  ULDC UR5, c[0x0][0x220] ;  /* 0x0000880000057ab9 */ /* 0x000fe20000000800 */
[----:B------:R-:W-:Y:S01]  /*6260*/  ULDC UR4, c[0x0][0x21c] ;  /* 0x0000870000047ab9 */ /* 0x000fe20000000800 */
[C---:B0-----:R-:W-:Y:S01]  /*6270*/  FMUL R12, R42.reuse, UR5 ;  /* 0x000000052a0c7c20 */ /* 0x041fe20008400000 */
[----:B------:R-:W-:Y:S01]  /*6280*/  FMUL R42, R42, UR4 ;  /* 0x000000042a2a7c20 */ /* 0x000fe20008400000 */
[----:B-1234-:R-:W-:Y:S01]  /*6290*/  FMUL R0, RZ, UR15 ;  /* 0x0000000fff007c20 */ /* 0x01efe20008400000 */
[----:B------:R-:W-:Y:S01]  /*62a0*/  SHF.R.S32.HI R13, RZ, 0x1f, R11 ;  /* 0x0000001fff0d7819 */ /* 0x000fe2000001140b */
[C---:B------:R-:W-:Y:S01]  /*62b0*/  FFMA R12, R41.reuse, UR4, -R12 ;  /* 0x00000004290c7c23 */ /* 0x040fe2000800080c */
[----:B------:R-:W-:Y:S01]  /*62c0*/  FFMA R41, R41, UR5, R42 ;  /* 0x0000000529297c23 */ /* 0x000fe2000800002a */
[----:B------:R-:W-:Y:S01]  /*62d0*/  ULDC.64 UR4, c[0x0][0x290] ;  /* 0x0000a40000047ab9 */ /* 0x000fe20000000a00 */
[----:B------:R-:W-:Y:S01]  /*62e0*/  SHF.R.S32.HI R17, RZ, 0x1f, R4 ;  /* 0x0000001fff117819 */ /* 0x000fe20000011404 */
[----:B------:R-:W-:Y:S01]  /*62f0*/  FFMA R15, RZ, UR14, -R0 ;  /* 0x0000000eff0f7c23 */ /* 0x000fe20008000800 */
[----:B------:R-:W-:Y:S01]  /*6300*/  MOV R16, R4 ;  /* 0x0000000400107202 */ /* 0x000fe20000000f00 */
[----:B------:R-:W-:Y:S01]  /*6310*/  FMUL R14, RZ, UR14 ;  /* 0x0000000eff0e7c20 */ /* 0x000fe20008400000 */
[----:B------:R-:W-:-:S02]  /*6320*/  IMAD R0, R13, UR4, RZ ;  /* 0x000000040d007c24 */ /* 0x000fc4000f8e02ff */
[----:B------:R-:W-:Y:S01]  /*6330*/  FADD R12, R15, R12 ;  /* 0x0000000c0f0c7221 */ /* 0x000fe20000000000 */
[----:B------:R-:W-:Y:S01]  /*6340*/  FFMA R14, RZ, UR15, R14 ;  /* 0x0000000fff0e7c23 */ /* 0x000fe2000800000e */
[----:B------:R-:W-:-:S04]  /*6350*/  IMAD.WIDE.U32 R16, R11, UR4, R16 ;  /* 0x000000040b107c25 */ /* 0x000fc8000f8e0010 */
[----:B------:R-:W-:Y:S01]  /*6360*/  FADD R41, R14, R41 ;  /* 0x000000290e297221 */ /* 0x000fe20000000000 */
[----:B------:R-:W-:Y:S01]  /*6370*/  IMAD R0, R11, UR5, R0 ;  /* 0x000000050b007c24 */ /* 0x000fe2000f8e0200 */
[----:B------:R-:W-:Y:S02]  /*6380*/  ULDC.64 UR4, c[0x0][0x288] ;  /* 0x0000a20000047ab9 */ /* 0x000fe40000000a00 */
[----:B------:R-:W-:Y:S02]  /*6390*/  LEA R14, P3, R16, UR4, 0x1 ;  /* 0x00000004100e7c11 */ /* 0x000fe4000f8608ff */
[----:B------:R-:W-:Y:S02]  /*63a0*/  IADD3 R11, R0, R17, RZ ;  /* 0x00000011000b7210 */ /* 0x000fe40007ffe0ff */
[----:B------:R-:W-:Y:S02]  /*63b0*/  F2FP.F16.F32.PACK_AB R0, R41, R12 ;  /* 0x0000000c2900723e */ /* 0x000fe400000000ff */
[----:B------:R-:W-:-:S02]  /*63c0*/  LEA.HI.X R15, R16, UR5, R11, 0x1, P3 ;  /* 0x00000005100f7c11 */ /* 0x000fc400098f0c0b */
[----:B------:R-:W-:Y:S02]  /*63d0*/  LEA R12, P3, R2, R14, 0x1 ;  /* 0x0000000e020c7211 */ /* 0x000fe400078608ff */
[----:B------:R-:W-:Y:S01]  /*63e0*/  PRMT R11, R0, 0x7632, R11 ;  /* 0x00007632000b7816 */ /* 0x000fe2000000000b */
[----:B------:R0:W-:Y:S01]  /*63f0*/  STG.E.U16 desc[UR6][R14.64], R0 ;  /* 0x000000000e007986 */ /* 0x0001e2000c101506 */
[----:B------:R-:W-:-:S05]  /*6400*/  LEA.HI.X R13, R2, R15, R3, 0x1, P3 ;  /* 0x0000000f020d7211 */ /* 0x000fca00018f0c03 */
[----:B------:R0:W-:Y:S04]  /*6410*/  STG.E.U16 desc[UR6][R12.64], R11 ;  /* 0x0000000b0c007986 */ /* 0x0001e8000c101506 */
.L_x_51:
[----:B------:R-:W-:Y:S05]  /*6420*/  BSYNC B0 ;  /* 0x0000000000007941 */ /* 0x000fea0003800000 */
.L_x_50:
[----:B------:R-:W-:Y:S04]  /*6430*/  BSSY B0, `(.L_x_52) ;  /* 0x000001e000007945 */ /* 0x000fe80003800000 */
[----:B------:R-:W-:Y:S05]  /*6440*/  @P0 BRA `(.L_x_53) ;  /* 0x0000000000700947 */ /* 0x000fea0003800000 */
[----:B------:R-:W-:Y:S01]  /*6450*/  ULDC UR5, c[0x0][0x220] ;  /* 0x0000880000057ab9 */ /* 0x000fe20000000800 */
[----:B------:R-:W-:Y:S01]  /*6460*/  ULDC UR4, c[0x0][0x21c] ;  /* 0x0000870000047ab9 */ /* 0x000fe20000000800 */
[C---:B0-----:R-:W-:Y:S01]  /*6470*/  FMUL R12, R20.reuse, UR5 ;  /* 0x00000005140c7c20 */ /* 0x041fe20008400000 */
[----:B------:R-:W-:Y:S01]  /*6480*/  FMUL R20, R20, UR4 ;  /* 0x0000000414147c20 */ /* 0x000fe20008400000 */
[----:B------:R-:W-:Y:S01]  /*6490*/  SHF.R.S32.HI R49, RZ, 0x1f, R48 ;  /* 0x0000001fff317819 */ /* 0x000fe20000011430 */
[----:B-1234-:R-:W-:Y:S01]  /*64a0*/  FMUL R13, RZ, UR14 ;  /* 0x0000000eff0d7c20 */ /* 0x01efe20008400000 */
[C---:B------:R-:W-:Y:S01]  /*64b0*/  FFMA R11, R19.reuse, UR4, -R12 ;  /* 0x00000004130b7c23 */ /* 0x040fe2000800080c */
[----:B------:R-:W-:Y:S01]  /*64c0*/  SHF.R.S32.HI R12, RZ, 0x1f, R10 ;  /* 0x0000001fff0c7819 */ /* 0x000fe2000001140a */
[----:B------:R-:W-:Y:S01]  /*64d0*/  FFMA R19, R19, UR5, R20 ;  /* 0x0000000513137c23 */ /* 0x000fe20008000014 */
[----:B------:R-:W-:Y:S01]  /*64e0*/  ULDC.64 UR4, c[0x0][0x290] ;  /* 0x0000a40000047ab9 */ /* 0x000fe20000000a00 */
[----:B------:R-:W-:Y:S01]  /*64f0*/  FMUL R0, RZ, UR15 ;  /* 0x0000000fff007c20 */ /* 0x000fe20008400000 */
[----:B------:R-:W-:-:S04]  /*6500*/  IMAD.WIDE.U32 R48, R10, UR4, R48 ;  /* 0x000000040a307c25 */ /* 0x000fc8000f8e0030 */
[----:B------:R-:W-:Y:S01]  /*6510*/  FFMA R0, RZ, UR14, -R0 ;  /* 0x0000000eff007c23 */ /* 0x000fe20008000800 */
[----:B------:R-:W-:Y:S02]  /*6520*/  IMAD R15, R12, UR4, RZ ;  /* 0x000000040c0f7c24 */ /* 0x000fe4000f8e02ff */
[----:B------:R-:W-:Y:S01]  /*6530*/  FFMA R12, RZ, UR15, R13 ;  /* 0x0000000fff0c7c23 */ /* 0x000fe2000800000d */
[----:B------:R-:W-:Y:S01]  /*6540*/  FADD R0, R0, R11 ;  /* 0x0000000b00007221 */ /* 0x000fe20000000000 */
[----:B------:R-:W-:Y:S01]  /*6550*/  IMAD R15, R10, UR5, R15 ;  /* 0x000000050a0f7c24 */ /* 0x000fe2000f8e020f */
[----:B------:R-:W-:Y:S01]  /*6560*/  ULDC.64 UR4, c[0x0][0x288] ;  /* 0x0000a20000047ab9 */ /* 0x000fe20000000a00 */
[----:B------:R-:W-:Y:S01]  /*6570*/  FADD R19, R12, R19 ;  /* 0x000000130c137221 */ /* 0x000fe20000000000 */
[----:B------:R-:W-:Y:S02]  /*6580*/  LEA R12, P0, R48, UR4, 0x1 ;  /* 0x00000004300c7c11 */ /* 0x000fe4000f8008ff */
[----:B------:R-:W-:-:S02]  /*6590*/  IADD3 R15, R49, R15, RZ ;  /* 0x0000000f310f7210 */ /* 0x000fc40007ffe0ff */
[----:B------:R-:W-:Y:S02]  /*65a0*/  F2FP.F16.F32.PACK_AB R0, R19, R0 ;  /* 0x000000001300723e */ /* 0x000fe400000000ff */
[----:B------:R-:W-:Y:S02]  /*65b0*/  LEA.HI.X R13, R48, UR5, R15, 0x1, P0 ;  /* 0x00000005300d7c11 */ /* 0x000fe400080f0c0f */
[----:B------:R-:W-:Y:S02]  /*65c0*/  LEA R14, P0, R2, R12, 0x1 ;  /* 0x0000000c020e7211 */ /* 0x000fe400078008ff */
[----:B------:R-:W-:Y:S01]  /*65d0*/  PRMT R11, R0, 0x7632, R11 ;  /* 0x00007632000b7816 */ /* 0x000fe2000000000b */
[----:B------:R0:W-:Y:S01]  /*65e0*/  STG.E.U16 desc[UR6][R12.64], R0 ;  /* 0x000000000c007986 */ /* 0x0001e2000c101506 */
[----:B------:R-:W-:-:S05]  /*65f0*/  LEA.HI.X R15, R2, R13, R3, 0x1, P0 ;  /* 0x0000000d020f7211 */ /* 0x000fca00000f0c03 */
[----:B------:R0:W-:Y:S04]  /*6600*/  STG.E.U16 desc[UR6][R14.64], R11 ;  /* 0x0000000b0e007986 */ /* 0x0001e8000c101506 */
.L_x_53:
[----:B------:R-:W-:Y:S05]  /*6610*/  BSYNC B0 ;  /* 0x0000000000007941 */ /* 0x000fea0003800000 */
.L_x_52:
        /* <DEDUP_REMOVED lines=9> */
[----:B------:R-:W-:Y:S01]  /*66b0*/  FFMA R27, R27, UR5, R28 ;  /* 0x000000051b1b7c23 */ /* 0x000fe2000800001c */
[----:B------:R-:W-:Y:S01]  /*66c0*/  ULDC.64 UR4, c[0x0][0x290] ;  /* 0x0000a40000047ab9 */ /* 0x000fe20000000a00 */
[----:B------:R-:W-:Y:S01]  /*66d0*/  SHF.R.S32.HI R15, RZ, 0x1f, R8 ;  /* 0x0000001fff0f7819 */ /* 0x000fe20000011408 */
[----:B------:R-:W-:Y:S01]  /*66e0*/  IMAD R11, R11, UR4, RZ ;  /* 0x000000040b0b7c24 */ /* 0x000fe2000f8e02ff */
[----:B------:R-:W-:Y:S01]  /*66f0*/  MOV R14, R8 ;  /* 0x00000008000e7202 */ /* 0x000fe20000000f00 */
[----:B------:R-:W-:Y:S01]  /*6700*/  FMUL R12, RZ, UR14 ;  /* 0x0000000eff0c7c20 */ /* 0x000fe20008400000 */
[----:B------:R-:W-:Y:S01]  /*6710*/  FFMA R0, RZ, UR14, -R0 ;  /* 0x0000000eff007c23 */ /* 0x000fe20008000800 */
[----:B------:R-:W-:-:S02]  /*6720*/  IMAD R11, R10, UR5, R11 ;  /* 0x000000050a0b7c24 */ /* 0x000fc4000f8e020b */
        /* <DEDUP_REMOVED lines=9> */
[----:B------:R-:W-:Y:S02]  /*67c0*/  LEA R12, P0, R2, R8, 0x1 ;  /* 0x00000008020c7211 */ /* 0x000fe400078008ff */
[----:B------:R-:W-:Y:S01]  /*67d0*/  PRMT R11, R0, 0x7632, R11 ;  /* 0x00007632000b7816 */ /* 0x000fe2000000000b */
[----:B------:R0:W-:Y:S01]  /*67e0*/  STG.E.U16 desc[UR6][R8.64], R0 ;  /* 0x0000000008007986 */ /* 0x0001e2000c101506 */
[----:B------:R-:W-:-:S05]  /*67f0*/  LEA.HI.X R13, R2, R9, R3, 0x1, P0 ;  /* 0x00000009020d7211 */ /* 0x000fca00000f0c03 */
[----:B------:R0:W-:Y:S04]  /*6800*/  STG.E.U16 desc[UR6][R12.64], R11 ;  /* 0x0000000b0c007986 */ /* 0x0001e8000c101506 */
.L_x_55:
[----:B------:R-:W-:Y:S05]  /*6810*/  BSYNC B0 ;  /* 0x0000000000007941 */ /* 0x000fea0003800000 */
.L_x_54:
[----:B------:R-:W-:Y:S04]  /*6820*/  BSSY B0, `(.L_x_56) ;  /* 0x000001f000007945 */ /* 0x000fe80003800000 */
[----:B------:R-:W-:Y:S05]  /*6830*/  @P1 BRA `(.L_x_57) ;  /* 0x0000000000741947 */ /* 0x000fea0003800000 */
[----:B------:R-:W-:Y:S01]  /*6840*/  ULDC UR5, c[0x0][0x220] ;  /* 0x0000880000057ab9 */ /* 0x000fe20000000800 */
[----:B------:R-:W-:Y:S01]  /*6850*/  ULDC UR4, c[0x0][0x21c] ;  /* 0x0000870000047ab9 */ /* 0x000fe20000000800 */
[C---:B0-----:R-:W-:Y:S01]  /*6860*/  FMUL R8, R36.reuse, UR5 ;  /* 0x0000000524087c20 */ /* 0x041fe20008400000 */
[----:B------:R-:W-:Y:S01]  /*6870*/  FMUL R36, R36, UR4 ;  /* 0x0000000424247c20 */ /* 0x000fe20008400000 */
[----:B-1234-:R-:W-:Y:S01]  /*6880*/  SHF.R.S32.HI R13, RZ, 0x1f, R6 ;  /* 0x0000001fff0d7819 */ /* 0x01efe20000011406 */
[----:B------:R-:W-:Y:S01]  /*6890*/  FMUL R0, RZ, UR15 ;  /* 0x0000000fff007c20 */ /* 0x000fe20008400000 */
        /* <DEDUP_REMOVED lines=23> */
.L_x_57:
[----:B------:R-:W-:Y:S05]  /*6a10*/  BSYNC B0 ;  /* 0x0000000000007941 */ /* 0x000fea0003800000 */
.L_x_56:
[----:B------:R-:W-:Y:S05]  /*6a20*/  @P6 EXIT ;  /* 0x000000000000694d */ /* 0x000fea0003800000 */
[----:B------:R-:W-:Y:S01]  /*6a30*/  ULDC UR5, c[0x0][0x220] ;  /* 0x0000880000057ab9 */ /* 0x000fe20000000800 */
[----:B------:R-:W-:Y:S01]  /*6a40*/  ULDC UR4, c[0x0][0x21c] ;  /* 0x0000870000047ab9 */ /* 0x000fe20000000800 */
[C---:B------:R-:W-:Y:S01]  /*6a50*/  FMUL R5, R43.reuse, UR5 ;  /* 0x000000052b057c20 */ /* 0x040fe20008400000 */
[----:B------:R-:W-:Y:S01]  /*6a60*/  FMUL R43, R43, UR4 ;  /* 0x000000042b2b7c20 */ /* 0x000fe20008400000 */
[----:B0-----:R-:W-:Y:S01]  /*6a70*/  SHF.R.S32.HI R6, RZ, 0x1f, R10 ;  /* 0x0000001fff067819 */ /* 0x001fe2000001140a */
        /* <DEDUP_REMOVED lines=13> */
[----:B------:R-:W-:Y:S01]  /*6b50*/  FADD R0, R0, R5 ;  /* 0x0000000500007221 */ /* 0x000fe20000000000 */
[----:B------:R-:W-:Y:S01]  /*6b60*/  IADD3 R9, R9, R13, RZ ;  /* 0x0000000d09097210 */ /* 0x000fe20007ffe0ff */
[----:B------:R-:W-:Y:S01]  /*6b70*/  FADD R7, R7, R44 ;  /* 0x0000002c07077221 */ /* 0x000fe20000000000 */
[----:B------:R-:W-:-:S04]  /*6b80*/  LEA R4, P0, R12, UR4, 0x1 ;  /* 0x000000040c047c11 */ /* 0x000fc8000f8008ff */
[----:B------:R-:W-:Y:S02]  /*6b90*/  LEA.HI.X R5, R12, UR5, R9, 0x1, P0 ;  /* 0x000000050c057c11 */ /* 0x000fe400080f0c09 */
[C---:B------:R-:W-:Y:S02]  /*6ba0*/  LEA R6, P0, R2.reuse, R4, 0x1 ;  /* 0x0000000402067211 */ /* 0x040fe400078008ff */
[----:B------:R-:W-:Y:S02]  /*6bb0*/  F2FP.F16.F32.PACK_AB R0, R7, R0 ;  /* 0x000000000700723e */ /* 0x000fe400000000ff */
[--C-:B------:R-:W-:Y:S02]  /*6bc0*/  LEA.HI.X R7, R2, R5, R3.reuse, 0x1, P0 ;  /* 0x0000000502077211 */ /* 0x100fe400000f0c03 */
[----:B------:R-:W-:Y:S01]  /*6bd0*/  PRMT R3, R0, 0x7632, R3 ;  /* 0x0000763200037816 */ /* 0x000fe20000000003 */
[----:B------:R-:W-:Y:S04]  /*6be0*/  STG.E.U16 desc[UR6][R4.64], R0 ;  /* 0x0000000004007986 */ /* 0x000fe8000c101506 */
[----:B------:R-:W-:Y:S01]  /*6bf0*/  STG.E.U16 desc[UR6][R6.64], R3 ;  /* 0x0000000306007986 */ /* 0x000fe2000c101506 */
[----:B------:R-:W-:Y:S05]  /*6c00*/  EXIT ;  /* 0x000000000000794d */ /* 0x000fea0003800000 */
.L_x_27:
[----:B------:R-:W-:Y:S01]  /*6c10*/  VIADD R54, R48, 0x1 ;  /* 0x0000000130367836 */ /* 0x000fe20000000000 */
[----:B------:R-:W-:Y:S01]  /*6c20*/  SHF.R.S32.HI R47, RZ, 0x1f, R45 ;  /* 0x0000001fff2f7819 */ /* 0x000fe2000001142d */
[C---:B------:R-:W-:Y:S01]  /*6c30*/  VIADD R11, R45.reuse, 0x1 ;  /* 0x000000012d0b7836 */ /* 0x040fe20000000000 */
[----:B------:R-:W-:Y:S01]  /*6c40*/  ULDC.64 UR10, c[0x0][0x278] ;  /* 0x00009e00000a7ab9 */ /* 0x000fe20000000a00 */
[----:B------:R-:W-:Y:S01]  /*6c50*/  VIADD R9, R45, 0x2 ;  /* 0x000000022d097836 */ /* 0x000fe20000000000 */
[----:B------:R-:W-:Y:S01]  /*6c60*/  SHF.R.S32.HI R55, RZ, 0x1f, R54 ;  /* 0x0000001fff377819 */ /* 0x000fe20000011436 */
[----:B------:R-:W-:Y:S01]  /*6c70*/  IMAD R0, R47, UR10, RZ ;  /* 0x0000000a2f007c24 */ /* 0x000fe2000f8e02ff */
[----:B------:R-:W-:Y:S01]  /*6c80*/  SHF.R.S32.HI R10, RZ, 0x1f, R11 ;  /* 0x0000001fff0a7819 */ /* 0x000fe2000001140b */
[----:B------:R-:W-:Y:S01]  /*6c90*/  ULDC.64 UR8, c[0x0][0x270] ;  /* 0x00009c0000087ab9 */ /* 0x000fe20000000a00 */
[----:B------:R-:W-:Y:S01]  /*6ca0*/  SHF.R.S32.HI R8, RZ, 0x1f, R9 ;  /* 0x0000001fff087819 */ /* 0x000fe20000011409 */
[C---:B------:R-:W-:Y:S01]  /*6cb0*/  IMAD R3, R45.reuse, UR11, R0 ;  /* 0x0000000b2d037c24 */ /* 0x040fe2000f8e0200 */
[----:B------:R-:W0:Y:S01]  /*6cc0*/  LDC.64 R4, c[0x0][0x280] ;  /* 0x0000a000ff047b82 */ /* 0x000e220000000a00 */
[----:B------:R-:W-:Y:S01]  /*6cd0*/  IMAD.WIDE.U32 R6, R45, UR10, R54 ;  /* 0x0000000a2d067c25 */ /* 0x000fe2000f8e0036 */
[----:B------:R-:W-:Y:S01]  /*6ce0*/  ISETP.GE.AND P2, PT, R54, UR12, PT ;  /* 0x0000000c36007c0c */ /* 0x000fe2000bf46270 */
[----:B------:R-:W-:Y:S02]  /*6cf0*/  BSSY B0, `(.L_x_58) ;  /* 0x0000052000007945 */ /* 0x000fe40003800000 */
[----:B------:R-:W-:Y:S01]  /*6d00*/  IMAD R0, R10, UR10, RZ ;  /* 0x0000000a0a007c24 */ /* 0x000fe2000f8e02ff */
[----:B------:R-:W-:Y:S01]  /*6d10*/  IADD3 R3, R3, R7, RZ ;  /* 0x0000000703037210 */ /* 0x000fe20007ffe0ff */
[----:B------:R-:W-:Y:S01]  /*6d20*/  IMAD R2, R8, UR10, RZ ;  /* 0x0000000a08027c24 */ /* 0x000fe2000f8e02ff */
[C---:B------:R-:W-:Y:S01]  /*6d30*/  LEA R66, P0, R6.reuse, UR8, 0x1 ;  /* 0x0000000806427c11 */ /* 0x040fe2000f8008ff */
[----:B------:R-:W-:Y:S01]  /*6d40*/  IMAD R0, R11, UR11, R0 ;  /* 0x0000000b0b007c24 */ /* 0x000fe2000f8e0200 */
[----:B------:R-:W-:Y:S01]  /*6d50*/  ISETP.GE.OR P3, PT, R45, UR13, P2 ;  /* 0x0000000d2d007c0c */ /* 0x000fe20009766670 */
[----:B------:R-:W-:Y:S01]  /*6d60*/  IMAD.WIDE.U32 R52, R11, UR10, R54 ;  /* 0x0000000a0b347c25 */ /* 0x000fe2000f8e0036 */
[----:B------:R-:W-:-:S03]  /*6d70*/  LEA.HI.X R67, R6, UR9, R3, 0x1, P0 ;  /* 0x0000000906437c11 */ /* 0x000fc600080f0c03 */
[----:B------:R-:W-:Y:S01]  /*6d80*/  VIADD R7, R45, 0x3 ;  /* 0x000000032d077836 */ /* 0x000fe20000000000 */
[----:B------:R-:W-:Y:S01]  /*6d90*/  LEA R60, P1, R52, UR8, 0x1 ;  /* 0x00000008343c7c11 */ /* 0x000fe2000f8208ff */
[C---:B------:R-:W-:Y:S02]  /*6da0*/  IMAD R2, R9.reuse, UR11, R2 ;  /* 0x0000000b09027c24 */ /* 0x040fe4000f8e0202 */
[----:B------:R-:W-:Y:S01]  /*6db0*/  IMAD.WIDE.U32 R50, R9, UR10, R54 ;  /* 0x0000000a09327c25 */ /* 0x000fe2000f8e0036 */
[----:B------:R-:W-:-:S03]  /*6dc0*/  SHF.R.S32.HI R6, RZ, 0x1f, R7 ;  /* 0x0000001fff067819 */ /* 0x000fc60000011407 */
[----:B------:R-:W-:Y:S01]  /*6dd0*/  IMAD.IADD R0, R0, 0x1, R53 ;  /* 0x0000000100007824 */ /* 0x000fe200078e0235 */
[----:B------:R-:W-:Y:S02]  /*6de0*/  IADD3 R2, R2, R51, RZ ;  /* 0x0000003302027210 */ /* 0x000fe40007ffe0ff */
[----:B------:R-:W-:Y:S02]  /*6df0*/  LEA R58, P0, R50, UR8, 0x1 ;  /* 0x00000008323a7c11 */ /* 0x000fe4000f8008ff */
[----:B------:R-:W-:Y:S01]  /*6e00*/  LEA.HI.X R61, R52, UR9, R0, 0x1, P1 ;  /* 0x00000009343d7c11 */ /* 0x000fe200088f0c00 */
[----:B------:R-:W-:Y:S01]  /*6e10*/  IMAD R0, R6, UR10, RZ ;  /* 0x0000000a06007c24 */ /* 0x000fe2000f8e02ff */
[----:B------:R-:W-:Y:S01]  /*6e20*/  LEA.HI.X R59, R50, UR9, R2, 0x1, P0 ;  /* 0x00000009323b7c11 */ /* 0x000fe200080f0c02 */
[C---:B------:R-:W-:Y:S01]  /*6e30*/  IMAD.WIDE.U32 R2, R7.reuse, UR10, R54 ;  /* 0x0000000a07027c25 */ /* 0x040fe2000f8e0036 */
[C---:B0-----:R-:W-:Y:S02]  /*6e40*/  SHF.L.U32 R46, R4.reuse, 0x1, RZ ;  /* 0x00000001042e7819 */ /* 0x041fe400000006ff */
[----:B------:R-:W-:Y:S01]  /*6e50*/  SHF.L.U64.HI R12, R4, 0x1, R5 ;  /* 0x00000001040c7819 */ /* 0x000fe20000010205 */
[----:B------:R-:W-:Y:S01]  /*6e60*/  IMAD R0, R7, UR11, R0 ;  /* 0x0000000b07007c24 */ /* 0x000fe2000f8e0200 */
[----:B------:R-:W-:Y:S01]  /*6e70*/  LEA R56, P5, R2, UR8, 0x1 ;  /* 0x0000000802387c11 */ /* 0x000fe2000f8a08ff */
[----:B------:R-:W-:Y:S01]  /*6e80*/  VIADD R52, R48, 0x2 ;  /* 0x0000000230347836 */ /* 0x000fe20000000000 */
[----:B------:R-:W-:Y:S01]  /*6e90*/  IADD3 R62, P6, R46, R66, RZ ;  /* 0x000000422e3e7210 */ /* 0x000fe20007fde0ff */
[----:B------:R-:W-:-:S02]  /*6ea0*/  IMAD.IADD R0, R0, 0x1, R3 ;  /* 0x0000000100007824 */ /* 0x000fc400078e0203 */
[----:B------:R-:W-:Y:S01]  /*6eb0*/  VIADD R50, R48, 0x3 ;  /* 0x0000000330327836 */ /* 0x000fe20000000000 */
[----:B------:R-:W-:Y:S02]  /*6ec0*/  ISETP.GE.AND P1, PT, R52, UR12, PT ;  /* 0x0000000c34007c0c */ /* 0x000fe4000bf26270 */
[----:B------:R-:W-:Y:S02]  /*6ed0*/  LEA.HI.X R57, R2, UR9, R0, 0x1, P5 ;  /* 0x0000000902397c11 */ /* 0x000fe4000a8f0c00 */
[----:B------:R-:W0:Y:S01]  /*6ee0*/  LDC.64 R2, c[0x0][0x298] ;  /* 0x0000a600ff027b82 */ /* 0x000e220000000a00 */
[----:B------:R-:W-:Y:S02]  /*6ef0*/  ISETP.GE.AND P0, PT, R50, UR12, PT ;  /* 0x0000000c32007c0c */ /* 0x000fe4000bf06270 */
[----:B------:R-:W-:Y:S01]  /*6f00*/  IADD3.X R63, R12, R67, RZ, P6, !PT ;  /* 0x000000430c3f7210 */ /* 0x000fe200037fe4ff */
[----:B------:R-:W-:Y:S10]  /*6f10*/  @!P4 BRA `(.L_x_59) ;  /* 0x0000000000bcc947 */ /* 0x000ff40003800000 */
[----:B------:R-:W-:Y:S01]  /*6f20*/  SHF.R.S32.HI R0, RZ, 0x1f, R45 ;  /* 0x0000001fff007819 */ /* 0x000fe2000001142d */
[----:B------:R-:W-:Y:S01]  /*6f30*/  ULDC.64 UR4, c[0x0][0x278] ;  /* 0x00009e0000047ab9 */ /* 0x000fe20000000a00 */
[----:B------:R-:W-:Y:S01]  /*6f40*/  SHF.R.S32.HI R69, RZ, 0x1f, R48 ;  /* 0x0000001fff457819 */ /* 0x000fe20000011430 */
[----:B------:R-:W-:Y:S01]  /*6f50*/  IMAD.WIDE.U32 R74, R4, 0x2, RZ ;  /* 0x00000002044a7825 */ /* 0x000fe200078e00ff */
[----:B------:R-:W-:Y:S01]  /*6f60*/  MOV R68, R48 ;  /* 0x0000003000447202 */ /* 0x000fe20000000f00 */
[----:B------:R-:W-:Y:S01]  /*6f70*/  ULDC UR17, c[0x0][0x220] ;  /* 0x0000880000117ab9 */ /* 0x000fe20000000800 */
[----:B------:R-:W-:Y:S01]  /*6f80*/  SHF.L.U32 R5, R5, 0x1, RZ ;  /* 0x0000000105057819 */ /* 0x000fe200000006ff */
[----:B------:R-:W-:Y:S01]  /*6f90*/  IMAD R64, R0, UR4, RZ ;  /* 0x0000000400407c24 */ /* 0x000fe2000f8e02ff */
[----:B------:R-:W-:Y:S01]  /*6fa0*/  ULDC UR16, c[0x0][0x21c] ;  /* 0x0000870000107ab9 */ /* 0x000fe20000000800 */
[----:B------:R-:W-:-:S04]  /*6fb0*/  IMAD.WIDE.U32 R70, R45, UR4, R68 ;  /* 0x000000042d467c25 */ /* 0x000fc8000f8e0044 */
[----:B------:R-:W-:Y:S01]  /*6fc0*/  IMAD R64, R45, UR5, R64 ;  /* 0x000000052d407c24 */ /* 0x000fe2000f8e0240 */
[----:B------:R-:W-:Y:S02]  /*6fd0*/  ULDC.64 UR4, c[0x0][0x270] ;  /* 0x00009c0000047ab9 */ /* 0x000fe40000000a00 */
[----:B------:R-:W-:Y:S02]  /*6fe0*/  LEA R72, P4, R70, UR4, 0x1 ;  /* 0x0000000446487c11 */ /* 0x000fe4000f8808ff */
[----:B------:R-:W-:-:S04]  /*6ff0*/  IADD3 R64, R71, R64, RZ ;  /* 0x0000004047407210 */ /* 0x000fc80007ffe0ff */
[----:B------:R-:W-:Y:S01]  /*7000*/  LEA.HI.X R73, R70, UR5, R64, 0x1, P4 ;  /* 0x0000000546497c11 */ /* 0x000fe2000a0f0c40 */
[----:B------:R-:W-:Y:S01]  /*7010*/  ULDC.64 UR4, c[0x0][0x290] ;  /* 0x0000a40000047ab9 */ /* 0x000fe20000000a00 */
[----:B------:R-:W-:-:S03]  /*7020*/  IADD3 R70, P4, R72, R74, RZ ;  /* 0x0000004a48467210 */ /* 0x000fc60007f9e0ff */
[----:B------:R-:W2:Y:S01]  /*7030*/  LDG.E.U16 R64, desc[UR6][R72.64] ;  /* 0x0000000648407981 */ /* 0x000ea2000c1e1500 */
[----:B------:R-:W-:-:S05]  /*7040*/  IADD3.X R71, R73, R75, R5, P4, !PT ;  /* 0x0000004b49477210 */ /* 0x000fca00027fe405 */
[----:B------:R1:W3:Y:S01]  /*7050*/  LDG.E.U16 R5, desc[UR6][R70.64] ;  /* 0x0000000646057981 */ /* 0x0002e2000c1e1500 */
[----:B------:R-:W-:Y:S01]  /*7060*/  FMUL R4, R14, UR17 ;  /* 0x000000110e047c20 */ /* 0x000fe20008400000 */
[----:B------:R-:W-:Y:S02]  /*7070*/  IMAD R0, R0, UR4, RZ ;  /* 0x0000000400007c24 */ /* 0x000fe4000f8e02ff */
[----:B------:R-:W-:Y:S01]  /*7080*/  FMUL R14, R14, UR16 ;  /* 0x000000100e0e7c20 */ /* 0x000fe20008400000 */
[----:B------:R-:W-:Y:S01]  /*7090*/  FFMA R4, R13, UR16, -R4 ;  /* 0x000000100d047c23 */ /* 0x000fe20008000804 */
[----:B------:R-:W-:Y:S02]  /*70a0*/  IMAD R0, R45, UR5, R0 ;  /* 0x000000052d007c24 */ /* 0x000fe4000f8e0200 */
[----:B------:R-:W-:Y:S01]  /*70b0*/  FFMA R14, R13, UR17, R14 ;  /* 0x000000110d0e7c23 */ /* 0x000fe2000800000e */
[----:B-1----:R-:W-:Y:S01]  /*70c0*/  IMAD.WIDE.U32 R70, R45, UR4, R68 ;  /* 0x000000042d467c25 */ /* 0x002fe2000f8e0044 */
[----:B------:R-:W-:-:S03]  /*70d0*/  ULDC.64 UR4, c[0x0][0x288] ;  /* 0x0000a20000047ab9 */ /* 0x000fc60000000a00 */
[----:B0-----:R-:W-:Y:S01]  /*70e0*/  IMAD.WIDE.U32 R72, R2, 0x2, RZ ;  /* 0x0000000202487825 */ /* 0x001fe200078e00ff */
[----:B------:R-:W-:-:S03]  /*70f0*/  IADD3 R0, R71, R0, RZ ;  /* 0x0000000047007210 */ /* 0x000fc60007ffe0ff */
[----:B--2---:R-:W-:Y:S02]  /*7100*/  HADD2.F32 R65, -RZ, R64.H0_H0 ;  /* 0x20000040ff417230 */ /* 0x004fe40000004100 */
[----:B---3--:R-:W-:-:S05]  /*7110*/  HADD2.F32 R5, -RZ, R5.H0_H0 ;  /* 0x20000005ff057230 */ /* 0x008fca0000004100 */
[C---:B------:R-:W-:Y:S01]  /*7120*/  FMUL R64, R5.reuse, UR15 ;  /* 0x0000000f05407c20 */ /* 0x040fe20008400000 */
[----:B------:R-:W-:-:S03]  /*7130*/  FMUL R68, R5, UR14 ;  /* 0x0000000e05447c20 */ /* 0x000fc60008400000 */
[C---:B------:R-:W-:Y:S01]  /*7140*/  FFMA R5, R65.reuse, UR14, -R64 ;  /* 0x0000000e41057c23 */ /* 0x040fe20008000840 */
[----:B------:R-:W-:Y:S01]  /*7150*/  FFMA R65, R65, UR15, R68 ;  /* 0x0000000f41417c23 */ /* 0x000fe20008000044 */
[C---:B------:R-:W-:Y:S02]  /*7160*/  LEA R68, P4, R70.reuse, UR4, 0x1 ;  /* 0x0000000446447c11 */ /* 0x040fe4000f8808ff */
[----:B------:R-:W-:Y:S01]  /*7170*/  FADD R4, R5, R4 ;  /* 0x0000000405047221 */ /* 0x000fe20000000000 */
[----:B------:R-:W-:Y:S01]  /*7180*/  FADD R65, R65, R14 ;  /* 0x0000000e41417221 */ /* 0x000fe20000000000 */
[----:B------:R-:W-:Y:S02]  /*7190*/  LEA.HI.X R69, R70, UR5, R0, 0x1, P4 ;  /* 0x0000000546457c11 */ /* 0x000fe4000a0f0c00 */
[----:B------:R-:W-:Y:S02]  /*71a0*/  SHF.L.U32 R5, R3, 0x1, RZ ;  /* 0x0000000103057819 */ /* 0x000fe400000006ff */
[----:B------:R-:W-:-:S02]  /*71b0*/  IADD3 R64, P4, R68, R72, RZ ;  /* 0x0000004844407210 */ /* 0x000fc40007f9e0ff */
[----:B------:R-:W-:Y:S02]  /*71c0*/  F2FP.F16.F32.PACK_AB R0, R65, R4 ;  /* 0x000000044100723e */ /* 0x000fe400000000ff */
[----:B------:R-:W-:Y:S02]  /*71d0*/  IADD3.X R65, R69, R73, R5, P4, !PT ;  /* 0x0000004945417210 */ /* 0x000fe400027fe405 */
[----:B------:R-:W-:Y:S01]  /*71e0*/  PRMT R4, R0, 0x7632, R4 ;  /* 0x0000763200047816 */ /* 0x000fe20000000004 */
[----:B------:R1:W-:Y:S04]  /*71f0*/  STG.E.U16 desc[UR6][R68.64], R0 ;  /* 0x0000000044007986 */ /* 0x0003e8000c101506 */
[----:B------:R1:W-:Y:S02]  /*7200*/  STG.E.U16 desc[UR6][R64.64], R4 ;  /* 0x0000000440007986 */ /* 0x0003e4000c101506 */
.L_x_59:
[----:B------:R-:W-:Y:S05]  /*7210*/  BSYNC B0 ;  /* 0x0000000000007941 */ /* 0x000fea0003800000 */
.L_x_58:
[----:B------:R-:W-:Y:S04]  /*7220*/  BSSY B0, `(.L_x_60) ;  /* 0x0000020000007945 */ /* 0x000fe80003800000 */
[----:B------:R-:W-:Y:S05]  /*7230*/  @P3 BRA `(.L_x_61) ;  /* 0x0000000000783947 */ /* 0x000fea0003800000 */
[----:B-1----:R-:W2:Y:S01]  /*7240*/  LDG.E.U16 R4, desc[UR6][R62.64] ;  /* 0x000000063e047981 */ /* 0x002ea2000c1e1500 */
[----:B------:R-:W-:Y:S01]  /*7250*/  ULDC UR5, c[0x0][0x220] ;  /* 0x0000880000057ab9 */ /* 0x000fe20000000800 */
[----:B------:R-:W-:Y:S02]  /*7260*/  ULDC UR4, c[0x0][0x21c] ;  /* 0x0000870000047ab9 */ /* 0x000fe40000000800 */
[----:B------:R-:W3:Y:S01]  /*7270*/  LDG.E.U16 R5, desc[UR6][R66.64] ;  /* 0x0000000642057981 */ /* 0x000ee2000c1e1500 */
[C---:B------:R-:W-:Y:S01]  /*7280*/  FMUL R0, R22.reuse, UR5 ;  /* 0x0000000516007c20 */ /* 0x040fe20008400000 */
[----:B------:R-:W-:-:S03]  /*7290*/  FMUL R22, R22, UR4 ;  /* 0x0000000416167c20 */ /* 0x000fc60008400000 */
[C---:B------:R-:W-:Y:S01]  /*72a0*/  FFMA R0, R21.reuse, UR4, -R0 ;  /* 0x0000000415007c23 */ /* 0x040fe20008000800 */
[----:B------:R-:W-:Y:S01]  /*72b0*/  FFMA R21, R21, UR5, R22 ;  /* 0x0000000515157c23 */ /* 0x000fe20008000016 */
[----:B------:R-:W-:Y:S02]  /*72c0*/  ULDC.64 UR4, c[0x0][0x290] ;  /* 0x0000a40000047ab9 */ /* 0x000fe40000000a00 */
[----:B------:R-:W-:Y:S02]  /*72d0*/  IMAD R14, R47, UR4, RZ ;  /* 0x000000042f0e7c24 */ /* 0x000fe4000f8e02ff */
[----:B------:R-:W-:-:S04]  /*72e0*/  IMAD.WIDE.U32 R64, R45, UR4, R54 ;  /* 0x000000042d407c25 */ /* 0x000fc8000f8e0036 */
[----:B------:R-:W-:Y:S01]  /*72f0*/  IMAD R14, R45, UR5, R14 ;  /* 0x000000052d0e7c24 */ /* 0x000fe2000f8e020e */
[----:B------:R-:W-:Y:S02]  /*7300*/  ULDC.64 UR4, c[0x0][0x288] ;  /* 0x0000a20000047ab9 */ /* 0x000fe40000000a00 */
[----:B------:R-:W-:Y:S02]  /*7310*/  LEA R68, P3, R64, UR4, 0x1 ;  /* 0x0000000440447c11 */ /* 0x000fe4000f8608ff */
[----:B------:R-:W-:-:S04]  /*7320*/  IADD3 R14, R14, R65, RZ ;  /* 0x000000410e0e7210 */ /* 0x000fc80007ffe0ff */
[----:B------:R-:W-:Y:S02]  /*7330*/  LEA.HI.X R69, R64, UR5, R14, 0x1, P3 ;  /* 0x0000000540457c11 */ /* 0x000fe400098f0c0e */
[----:B0-----:R-:W-:-:S04]  /*7340*/  LEA R64, P3, R2, R68, 0x1 ;  /* 0x0000004402407211 */ /* 0x001fc800078608ff */
[----:B------:R-:W-:Y:S01]  /*7350*/  LEA.HI.X R65, R2, R69, R3, 0x1, P3 ;  /* 0x0000004502417211 */ /* 0x000fe200018f0c03 */
[----:B--2---:R-:W-:Y:S02]  /*7360*/  HADD2.F32 R4, -RZ, R4.H0_H0 ;  /* 0x20000004ff047230 */ /* 0x004fe40000004100 */
[----:B---3--:R-:W-:-:S03]  /*7370*/  HADD2.F32 R22, -RZ, R5.H0_H0 ;  /* 0x20000005ff167230 */ /* 0x008fc60000004100 */
[C---:B------:R-:W-:Y:S01]  /*7380*/  FMUL R5, R4.reuse, UR15 ;  /* 0x0000000f04057c20 */ /* 0x040fe20008400000 */
[----:B------:R-:W-:-:S03]  /*7390*/  FMUL R13, R4, UR14 ;  /* 0x0000000e040d7c20 */ /* 0x000fc60008400000 */
[C---:B------:R-:W-:Y:S01]  /*73a0*/  FFMA R5, R22.reuse, UR14, -R5 ;  /* 0x0000000e16057c23 */ /* 0x040fe20008000805 */
[----:B------:R-:W-:-:S03]  /*73b0*/  FFMA R22, R22, UR15, R13 ;  /* 0x0000000f16167c23 */ /* 0x000fc6000800000d */
[----:B------:R-:W-:Y:S01]  /*73c0*/  FADD R0, R5, R0 ;  /* 0x0000000005007221 */ /* 0x000fe20000000000 */
[----:B------:R-:W-:-:S05]  /*73d0*/  FADD R21, R22, R21 ;  /* 0x0000001516157221 */ /* 0x000fca0000000000 */
[----:B------:R-:W-:-:S04]  /*73e0*/  F2FP.F16.F32.PACK_AB R0, R21, R0 ;  /* 0x000000001500723e */ /* 0x000fc800000000ff */
[----:B------:R-:W-:Y:S01]  /*73f0*/  PRMT R4, R0, 0x7632, R4 ;  /* 0x0000763200047816 */ /* 0x000fe20000000004 */
[----:B------:R2:W-:Y:S04]  /*7400*/  STG.E.U16 desc[UR6][R68.64], R0 ;  /* 0x0000000044007986 */ /* 0x0005e8000c101506 */
[----:B------:R2:W-:Y:S02]  /*7410*/  STG.E.U16 desc[UR6][R64.64], R4 ;  /* 0x0000000440007986 */ /* 0x0005e4000c101506 */
.L_x_61:
[----:B------:R-:W-:Y:S05]  /*7420*/  BSYNC B0 ;  /* 0x0000000000007941 */ /* 0x000fea0003800000 */
.L_x_60:
[C---:B------:R-:W-:Y:S01]  /*7430*/  ISETP.GE.OR P5, PT, R45.reuse, UR13, P1 ;  /* 0x0000000d2d007c0c */ /* 0x040fe20008fa6670 */
[----:B------:R-:W-:Y:S01]  /*7440*/  BSSY B0, `(.L_x_62) ;  /* 0x0000024000007945 */ /* 0x000fe20003800000 */
[----:B------:R-:W-:Y:S02]  /*7450*/  ISETP.GE.AND P6, PT, R48, UR12, PT ;  /* 0x0000000c30007c0c */ /* 0x000fe4000bfc6270 */
[----:B------:R-:W-:Y:S02]  /*7460*/  ISETP.GE.OR P4, PT, R45, UR13, P0 ;  /* 0x0000000d2d007c0c */ /* 0x000fe40008786670 */
[----:B-12---:R-:W-:-:S07]  /*7470*/  IADD3 R4, P3, R46, R60, RZ ;  /* 0x0000003c2e047210 */ /* 0x006fce0007f7e0ff */
[----:B------:R-:W-:Y:S06]  /*7480*/  @P5 BRA `(.L_x_63) ;  /* 0x00000000007c5947 */ /* 0x000fec0003800000 */
[----:B------:R-:W2:Y:S01]  /*7490*/  LDG.E.U16 R13, desc[UR6][R62.64+0x2] ;  /* 0x000002063e0d7981 */ /* 0x000ea2000c1e1500 */
[----:B------:R-:W-:Y:S01]  /*74a0*/  ULDC UR17, c[0x0][0x220] ;  /* 0x0000880000117ab9 */ /* 0x000fe20000000800 */
[----:B------:R-:W-:Y:S01]  /*74b0*/  ULDC.64 UR4, c[0x0][0x290] ;  /* 0x0000a40000047ab9 */ /* 0x000fe20000000a00 */
[----:B------:R-:W-:Y:S01]  /*74c0*/  ULDC UR16, c[0x0][0x21c] ;  /* 0x0000870000107ab9 */ /* 0x000fe20000000800 */
[----:B------:R-:W3:Y:S01]  /*74d0*/  LDG.E.U16 R22, desc[UR6][R66.64+0x2] ;  /* 0x0000020642167981 */ /* 0x000ee2000c1e1500 */
[--C-:B------:R-:W-:Y:S01]  /*74e0*/  SHF.R.S32.HI R53, RZ, 0x1f, R52.reuse ;  /* 0x0000001fff357819 */ /* 0x100fe20000011434 */
[C---:B------:R-:W-:Y:S01]  /*74f0*/  FMUL R0, R30.reuse, UR17 ;  /* 0x000000111e007c20 */ /* 0x040fe20008400000 */
[----:B------:R-:W-:Y:S02]  /*7500*/  IMAD R14, R47, UR4, RZ ;  /* 0x000000042f0e7c24 */ /* 0x000fe4000f8e02ff */
[----:B------:R-:W-:Y:S01]  /*7510*/  FMUL R30, R30, UR16 ;  /* 0x000000101e1e7c20 */ /* 0x000fe20008400000 */
[----:B------:R-:W-:-:S04]  /*7520*/  IMAD.WIDE.U32 R64, R45, UR4, R52 ;  /* 0x000000042d407c25 */ /* 0x000fc8000f8e0034 */
[C---:B------:R-:W-:Y:S01]  /*7530*/  FFMA R0, R29.reuse, UR16, -R0 ;  /* 0x000000101d007c23 */ /* 0x040fe20008000800 */
[----:B------:R-:W-:Y:S01]  /*7540*/  FFMA R30, R29, UR17, R30 ;  /* 0x000000111d1e7c23 */ /* 0x000fe2000800001e */
        /* <DEDUP_REMOVED lines=19> */
.L_x_63:
[----:B------:R-:W-:Y:S05]  /*7680*/  BSYNC B0 ;  /* 0x0000000000007941 */ /* 0x000fea0003800000 */
.L_x_62:
[----:B------:R-:W-:Y:S04]  /*7690*/  BSSY B0, `(.L_x_64) ;  /* 0x0000021000007945 */ /* 0x000fe80003800000 */
[----:B------:R-:W-:Y:S05]  /*76a0*/  @P4 BRA `(.L_x_65) ;  /* 0x00000000007c4947 */ /* 0x000fea0003800000 */
[----:B------:R-:W2:Y:S01]  /*76b0*/  LDG.E.U16 R62, desc[UR6][R62.64+0x4] ;  /* 0x000004063e3e7981 */ /* 0x000ea2000c1e1500 */
[----:B------:R-:W-:Y:S01]  /*76c0*/  ULDC UR17, c[0x0][0x220] ;  /* 0x0000880000117ab9 */ /* 0x000fe20000000800 */
[----:B------:R-:W-:Y:S01]  /*76d0*/  ULDC.64 UR4, c[0x0][0x290] ;  /* 0x0000a40000047ab9 */ /* 0x000fe20000000a00 */
[----:B------:R-:W-:Y:S01]  /*76e0*/  ULDC UR16, c[0x0][0x21c] ;  /* 0x0000870000107ab9 */ /* 0x000fe20000000800 */
[----:B------:R-:W3:Y:S01]  /*76f0*/  LDG.E.U16 R66, desc[UR6][R66.64+0x4] ;  /* 0x0000040642427981 */ /* 0x000ee2000c1e1500 */
[----:B------:R-:W-:Y:S01]  /*7700*/  SHF.R.S32.HI R51, RZ, 0x1f, R50 ;  /* 0x0000001fff337819 */ /* 0x000fe20000011432 */
[C---:B-1----:R-:W-:Y:S01]  /*7710*/  FMUL R0, R38.reuse, UR17 ;  /* 0x0000001126007c20 */ /* 0x042fe20008400000 */
[----:B------:R-:W-:Y:S02]  /*7720*/  IMAD R14, R47, UR4, RZ ;  /* 0x000000042f0e7c24 */ /* 0x000fe4000f8e02ff */
[----:B------:R-:W-:Y:S01]  /*7730*/  FMUL R38, R38, UR16 ;  /* 0x0000001026267c20 */ /* 0x000fe20008400000 */
[----:B------:R-:W-:Y:S01]  /*7740*/  FFMA R0, R37, UR16, -R0 ;  /* 0x0000001025007c23 */ /* 0x000fe20008000800 */
[----:B------:R-:W-:-:S02]  /*7750*/  IMAD R14, R45, UR5, R14 ;  /* 0x000000052d0e7c24 */ /* 0x000fc4000f8e020e */
[----:B------:R-:W-:Y:S01]  /*7760*/  FFMA R38, R37, UR17, R38 ;  /* 0x0000001125267c23 */ /* 0x000fe20008000026 */
[----:B--2---:R-:W-:Y:S02]  /*7770*/  HADD2.F32 R13, -RZ, R62.H0_H0 ;  /* 0x2000003eff0d7230 */ /* 0x004fe40000004100 */
[----:B------:R-:W-:Y:S01]  /*7780*/  IMAD.WIDE.U32 R62, R45, UR4, R50 ;  /* 0x000000042d3e7c25 */ /* 0x000fe2000f8e0032 */
[----:B------:R-:W-:-:S03]  /*7790*/  ULDC.64 UR4, c[0x0][0x288] ;  /* 0x0000a20000047ab9 */ /* 0x000fc60000000a00 */
[C---:B------:R-:W-:Y:S01]  /*77a0*/  FMUL R21, R13.reuse, UR15 ;  /* 0x0000000f0d157c20 */ /* 0x040fe20008400000 */
[----:B---3--:R-:W-:Y:S02]  /*77b0*/  HADD2.F32 R22, -RZ, R66.H0_H0 ;  /* 0x20000042ff167230 */ /* 0x008fe40000004100 */
[----:B------:R-:W-:Y:S01]  /*77c0*/  FMUL R13, R13, UR14 ;  /* 0x0000000e0d0d7c20 */ /* 0x000fe20008400000 */
[----:B------:R-:W-:Y:S02]  /*77d0*/  IADD3 R14, R14, R63, RZ ;  /* 0x0000003f0e0e7210 */ /* 0x000fe40007ffe0ff */
[----:B------:R-:W-:Y:S01]  /*77e0*/  LEA R64, P4, R62, UR4, 0x1 ;  /* 0x000000043e407c11 */ /* 0x000fe2000f8808ff */
[C---:B------:R-:W-:Y:S01]  /*77f0*/  FFMA R21, R22.reuse, UR14, -R21 ;  /* 0x0000000e16157c23 */ /* 0x040fe20008000815 */
[----:B------:R-:W-:Y:S02]  /*7800*/  FFMA R13, R22, UR15, R13 ;  /* 0x0000000f160d7c23 */ /* 0x000fe4000800000d */
[----:B------:R-:W-:Y:S01]  /*7810*/  LEA.HI.X R65, R62, UR5, R14, 0x1, P4 ;  /* 0x000000053e417c11 */ /* 0x000fe2000a0f0c0e */
[----:B------:R-:W-:Y:S01]  /*7820*/  FADD R0, R21, R0 ;  /* 0x0000000015007221 */ /* 0x000fe20000000000 */
[----:B------:R-:W-:Y:S01]  /*7830*/  FADD R13, R13, R38 ;  /* 0x000000260d0d7221 */ /* 0x000fe20000000000 */
[----:B0-----:R-:W-:-:S04]  /*7840*/  LEA R62, P4, R2, R64, 0x1 ;  /* 0x00000040023e7211 */ /* 0x001fc800078808ff */
[----:B------:R-:W-:Y:S02]  /*7850*/  F2FP.F16.F32.PACK_AB R0, R13, R0 ;  /* 0x000000000d00723e */ /* 0x000fe400000000ff */
[----:B------:R-:W-:Y:S02]  /*7860*/  LEA.HI.X R63, R2, R65, R3, 0x1, P4 ;  /* 0x00000041023f7211 */ /* 0x000fe400020f0c03 */
[----:B------:R-:W-:Y:S01]  /*7870*/  PRMT R13, R0, 0x7632, R13 ;  /* 0x00007632000d7816 */ /* 0x000fe2000000000d */
[----:B------:R2:W-:Y:S04]  /*7880*/  STG.E.U16 desc[UR6][R64.64], R0 ;  /* 0x0000000040007986 */ /* 0x0005e8000c101506 */
[----:B------:R2:W-:Y:S02]  /*7890*/  STG.E.U16 desc[UR6][R62.64], R13 ;  /* 0x0000000d3e007986 */ /* 0x0005e4000c101506 */
.L_x_65:
[----:B------:R-:W-:Y:S05]  /*78a0*/  BSYNC B0 ;  /* 0x0000000000007941 */ /* 0x000fea0003800000 */
.L_x_64:
[C---:B------:R-:W-:Y:S01]  /*78b0*/  ISETP.GE.OR P5, PT, R11.reuse, UR13, P6 ;  /* 0x0000000d0b007c0c */ /* 0x040fe2000b7a6670 */
[----:B------:R-:W-:Y:S01]  /*78c0*/  BSSY B0, `(.L_x_66) ;  /* 0x000002e000007945 */ /* 0x000fe20003800000 */
[----:B------:R-:W-:Y:S01]  /*78d0*/  IMAD.X R5, R12, 0x1, R61, P3 ;  /* 0x000000010c057824 */ /* 0x000fe200018e063d */
[C---:B------:R-:W-:Y:S02]  /*78e0*/  ISETP.GE.OR P4, PT, R11.reuse, UR13, P2 ;  /* 0x0000000d0b007c0c */ /* 0x040fe40009786670 */
[----:B------:R-:W-:-:S08]  /*78f0*/  ISETP.GE.OR P3, PT, R11, UR13, P1 ;  /* 0x0000000d0b007c0c */ /* 0x000fd00008f66670 */
[----:B------:R-:W-:Y:S05]  /*7900*/  @P5 BRA `(.L_x_67) ;  /* 0x0000000000a45947 */ /* 0x000fea0003800000 */
[----:B-12---:R-:W-:Y:S01]  /*7910*/  SHF.R.S32.HI R0, RZ, 0x1f, R11 ;  /* 0x0000001fff007819 */ /* 0x006fe2000001140b */
[----:B------:R-:W-:Y:S01]  /*7920*/  ULDC UR16, c[0x0][0x220] ;  /* 0x0000880000107ab9 */ /* 0x000fe20000000800 */
[----:B------:R-:W-:Y:S01]  /*7930*/  SHF.R.S32.HI R63, RZ, 0x1f, R48 ;  /* 0x0000001fff3f7819 */ /* 0x000fe20000011430 */
[----:B------:R-:W-:Y:S01]  /*7940*/  ULDC.64 UR4, c[0x0][0x290] ;  /* 0x0000a40000047ab9 */ /* 0x000fe20000000a00 */
[----:B------:R-:W-:Y:S01]  /*7950*/  MOV R62, R48 ;  /* 0x00000030003e7202 */ /* 0x000fe20000000f00 */
[----:B------:R-:W-:Y:S01]  /*7960*/  IMAD R14, R0, UR10, RZ ;  /* 0x0000000a000e7c24 */ /* 0x000fe2000f8e02ff */
[----:B------:R-:W-:-:S03]  /*7970*/  ULDC UR12, c[0x0][0x21c] ;  /* 0x00008700000c7ab9 */ /* 0x000fc60000000800 */
[C---:B------:R-:W-:Y:S02]  /*7980*/  IMAD R13, R11.reuse, UR11, R14 ;  /* 0x0000000b0b0d7c24 */ /* 0x040fe4000f8e020e */
[----:B------:R-:W-:-:S05]  /*7990*/  IMAD.WIDE.U32 R66, R11, UR10, R62 ;  /* 0x0000000a0b427c25 */ /* 0x000fca000f8e003e */
[----:B------:R-:W-:Y:S02]  /*79a0*/  IADD3 R13, R67, R13, RZ ;  /* 0x0000000d430d7210 */ /* 0x000fe40007ffe0ff */
[----:B------:R-:W-:-:S04]  /*79b0*/  LEA R64, P5, R66, UR8, 0x1 ;  /* 0x0000000842407c11 */ /* 0x000fc8000f8a08ff */
[----:B------:R-:W-:Y:S02]  /*79c0*/  LEA.HI.X R65, R66, UR9, R13, 0x1, P5 ;  /* 0x0000000942417c11 */ /* 0x000fe4000a8f0c0d */
[----:B------:R-:W-:-:S03]  /*79d0*/  IADD3 R66, P5, R64, R46, RZ ;  /* 0x0000002e40427210 */ /* 0x000fc60007fbe0ff */
[----:B------:R1:W2:Y:S01]  /*79e0*/  LDG.E.U16 R22, desc[UR6][R64.64] ;  /* 0x0000000640167981 */ /* 0x0002a2000c1e1500 */
[----:B------:R-:W-:-:S05]  /*79f0*/  IADD3.X R67, R65, R12, RZ, P5, !PT ;  /* 0x0000000c41437210 */ /* 0x000fca0002ffe4ff */
[----:B------:R-:W3:Y:S01]  /*7a00*/  LDG.E.U16 R13, desc[UR6][R66.64] ;  /* 0x00000006420d7981 */ /* 0x000ee2000c1e1500 */
[----:B------:R-:W-:Y:S02]  /*7a10*/  IMAD R0, R0, UR4, RZ ;  /* 0x0000000400007c24 */ /* 0x000fe4000f8e02ff */
[C---:B------:R-:W-:Y:S01]  /*7a20*/  FMUL R14, R16.reuse, UR16 ;  /* 0x00000010100e7c20 */ /* 0x040fe20008400000 */
[----:B------:R-:W-:Y:S01]  /*7a30*/  FMUL R16, R16, UR12 ;  /* 0x0000000c10107c20 */ /* 0x000fe20008400000 */
[----:B------:R-:W-:-:S04]  /*7a40*/  IMAD.WIDE.U32 R62, R11, UR4, R62 ;  /* 0x000000040b3e7c25 */ /* 0x000fc8000f8e003e */
[C---:B------:R-:W-:Y:S01]  /*7a50*/  FFMA R14, R15.reuse, UR12, -R14 ;  /* 0x0000000c0f0e7c23 */ /* 0x040fe2000800080e */
[----:B------:R-:W-:Y:S01]  /*7a60*/  FFMA R16, R15, UR16, R16 ;  /* 0x000000100f107c23 */ /* 0x000fe20008000010 */
[----:B------:R-:W-:Y:S01]  /*7a70*/  IMAD R0, R11, UR5, R0 ;  /* 0x000000050b007c24 */ /* 0x000fe2000f8e0200 */
[----:B------:R-:W-:-:S04]  /*7a80*/  ULDC.64 UR4, c[0x0][0x288] ;  /* 0x0000a20000047ab9 */ /* 0x000fc80000000a00 */
[----:B------:R-:W-:Y:S02]  /*7a90*/  IADD3 R15, R63, R0, RZ ;  /* 0x000000003f0f7210 */ /* 0x000fe40007ffe0ff */
[----:B-1----:R-:W-:-:S04]  /*7aa0*/  LEA R64, P5, R62, UR4, 0x1 ;  /* 0x000000043e407c11 */ /* 0x002fc8000f8a08ff */
[----:B------:R-:W-:Y:S02]  /*7ab0*/  LEA.HI.X R65, R62, UR5, R15, 0x1, P5 ;  /* 0x000000053e417c11 */ /* 0x000fe4000a8f0c0f */
[----:B0-----:R-:W-:-:S04]  /*7ac0*/  LEA R62, P5, R2, R64, 0x1 ;  /* 0x00000040023e7211 */ /* 0x001fc800078a08ff */
[----:B------:R-:W-:Y:S01]  /*7ad0*/  LEA.HI.X R63, R2, R65, R3, 0x1, P5 ;  /* 0x00000041023f7211 */ /* 0x000fe200028f0c03 */
[----:B--2---:R-:W-:Y:S02]  /*7ae0*/  HADD2.F32 R22, -RZ, R22.H0_H0 ;  /* 0x20000016ff167230 */ /* 0x004fe40000004100 */
[----:B---3--:R-:W-:-:S05]  /*7af0*/  HADD2.F32 R13, -RZ, R13.H0_H0 ;  /* 0x2000000dff0d7230 */ /* 0x008fca0000004100 */
        /* <DEDUP_REMOVED lines=10> */
.L_x_67:
[----:B------:R-:W-:Y:S05]  /*7ba0*/  BSYNC B0 ;  /* 0x0000000000007941 */ /* 0x000fea0003800000 */
.L_x_66:
[----:B------:R-:W-:Y:S04]  /*7bb0*/  BSSY B0, `(.L_x_68) ;  /* 0x0000020000007945 */ /* 0x000fe80003800000 */
[----:B------:R-:W-:Y:S05]  /*7bc0*/  @P4 BRA `(.L_x_69) ;  /* 0x0000000000784947 */ /* 0x000fea0003800000 */
[----:B-123--:R-:W2:Y:S01]  /*7bd0*/  LDG.E.U16 R13, desc[UR6][R4.64] ;  /* 0x00000006040d7981 */ /* 0x00eea2000c1e1500 */
        /* <DEDUP_REMOVED lines=15> */
[----:B0-----:R-:W-:Y:S01]  /*7cd0*/  LEA R14, P4, R2, R64, 0x1 ;  /* 0x00000040020e7211 */ /* 0x001fe200078808ff */
[----:B--2---:R-:W-:Y:S02]  /*7ce0*/  HADD2.F32 R13, -RZ, R13.H0_H0 ;  /* 0x2000000dff0d7230 */ /* 0x004fe40000004100 */
[----:B---3--:R-:W-:-:S03]  /*7cf0*/  HADD2.F32 R16, -RZ, R16.H0_H0 ;  /* 0x20000010ff107230 */ /* 0x008fc60000004100 */
[C---:B------:R-:W-:Y:S01]  /*7d00*/  FMUL R15, R13.reuse, UR15 ;  /* 0x0000000f0d0f7c20 */ /* 0x040fe20008400000 */
[----:B------:R-:W-:-:S03]  /*7d10*/  FMUL R13, R13, UR14 ;  /* 0x0000000e0d0d7c20 */ /* 0x000fc60008400000 */
[C---:B------:R-:W-:Y:S01]  /*7d20*/  FFMA R15, R16.reuse, UR14, -R15 ;  /* 0x0000000e100f7c23 */ /* 0x040fe2000800080f */
[----:B------:R-:W-:-:S03]  /*7d30*/  FFMA R16, R16, UR15, R13 ;  /* 0x0000000f10107c23 */ /* 0x000fc6000800000d */
[----:B------:R-:W-:Y:S01]  /*7d40*/  FADD R0, R15, R0 ;  /* 0x000000000f007221 */ /* 0x000fe20000000000 */
[----:B------:R-:W-:Y:S01]  /*7d50*/  FADD R23, R16, R23 ;  /* 0x0000001710177221 */ /* 0x000fe20000000000 */
[----:B------:R-:W-:-:S04]  /*7d60*/  LEA.HI.X R15, R2, R65, R3, 0x1, P4 ;  /* 0x00000041020f7211 */ /* 0x000fc800020f0c03 */
[----:B------:R-:W-:-:S04]  /*7d70*/  F2FP.F16.F32.PACK_AB R0, R23, R0 ;  /* 0x000000001700723e */ /* 0x000fc800000000ff */
[----:B------:R-:W-:Y:S01]  /*7d80*/  PRMT R13, R0, 0x7632, R13 ;  /* 0x00007632000d7816 */ /* 0x000fe2000000000d */
[----:B------:R4:W-:Y:S04]  /*7d90*/  STG.E.U16 desc[UR6][R64.64], R0 ;  /* 0x0000000040007986 */ /* 0x0009e8000c101506 */
[----:B------:R4:W-:Y:S02]  /*7da0*/  STG.E.U16 desc[UR6][R14.64], R13 ;  /* 0x0000000d0e007986 */ /* 0x0009e4000c101506 */
.L_x_69:
[----:B------:R-:W-:Y:S05]  /*7db0*/  BSYNC B0 ;  /* 0x0000000000007941 */ /* 0x000fea0003800000 */
.L_x_68:
[----:B------:R-:W-:Y:S04]  /*7dc0*/  BSSY B0, `(.L_x_70) ;  /* 0x0000022000007945 */ /* 0x000fe80003800000 */
[----:B------:R-:W-:Y:S05]  /*7dd0*/  @P3 BRA `(.L_x_71) ;  /* 0x0000000000803947 */ /* 0x000fea0003800000 */
[----:B-1234-:R-:W2:Y:S01]  /*7de0*/  LDG.E.U16 R13, desc[UR6][R4.64+0x2] ;  /* 0x00000206040d7981 */ /* 0x01eea2000c1e1500 */
[----:B------:R-:W-:Y:S01]  /*7df0*/  ULDC UR16, c[0x0][0x220] ;  /* 0x0000880000107ab9 */ /* 0x000fe20000000800 */
[----:B------:R-:W-:Y:S02]  /*7e00*/  ULDC.64 UR4, c[0x0][0x290] ;  /* 0x0000a40000047ab9 */ /* 0x000fe40000000a00 */
[----:B------:R-:W3:Y:S01]  /*7e10*/  LDG.E.U16 R16, desc[UR6][R60.64+0x2] ;  /* 0x000002063c107981 */ /* 0x000ee2000c1e1500 */
[----:B------:R-:W-:Y:S01]  /*7e20*/  SHF.R.S32.HI R23, RZ, 0x1f, R52 ;  /* 0x0000001fff177819 */ /* 0x000fe20000011434 */
[----:B------:R-:W-:Y:S01]  /*7e30*/  ULDC UR12, c[0x0][0x21c] ;  /* 0x00008700000c7ab9 */ /* 0x000fe20000000800 */
[----:B------:R-:W-:Y:S01]  /*7e40*/  MOV R22, R52 ;  /* 0x0000003400167202 */ /* 0x000fe20000000f00 */
[----:B------:R-:W-:Y:S01]  /*7e50*/  FMUL R0, R32, UR16 ;  /* 0x0000001020007c20 */ /* 0x000fe20008400000 */
[----:B------:R-:W-:Y:S02]  /*7e60*/  IMAD R14, R10, UR4, RZ ;  /* 0x000000040a0e7c24 */ /* 0x000fe4000f8e02ff */
[----:B------:R-:W-:Y:S01]  /*7e70*/  FMUL R32, R32, UR12 ;  /* 0x0000000c20207c20 */ /* 0x000fe20008400000 */
[----:B------:R-:W-:Y:S01]  /*7e80*/  FFMA R0, R31, UR12, -R0 ;  /* 0x0000000c1f007c23 */ /* 0x000fe20008000800 */
[----:B------:R-:W-:-:S04]  /*7e90*/  IMAD.WIDE.U32 R22, R11, UR4, R22 ;  /* 0x000000040b167c25 */ /* 0x000fc8000f8e0016 */
[----:B------:R-:W-:Y:S01]  /*7ea0*/  FFMA R32, R31, UR16, R32 ;  /* 0x000000101f207c23 */ /* 0x000fe20008000020 */
[----:B------:R-:W-:Y:S01]  /*7eb0*/  IMAD R14, R11, UR5, R14 ;  /* 0x000000050b0e7c24 */ /* 0x000fe2000f8e020e */
[----:B------:R-:W-:Y:S01]  /*7ec0*/  ULDC.64 UR4, c[0x0][0x288] ;  /* 0x0000a20000047ab9 */ /* 0x000fe20000000a00 */
[----:B--2---:R-:W-:Y:S02]  /*7ed0*/  HADD2.F32 R13, -RZ, R13.H0_H0 ;  /* 0x2000000dff0d7230 */ /* 0x004fe40000004100 */
[----:B---3--:R-:W-:-:S03]  /*7ee0*/  HADD2.F32 R16, -RZ, R16.H0_H0 ;  /* 0x20000010ff107230 */ /* 0x008fc60000004100 */
[C---:B------:R-:W-:Y:S01]  /*7ef0*/  FMUL R15, R13.reuse, UR15 ;  /* 0x0000000f0d0f7c20 */ /* 0x040fe20008400000 */
[----:B------:R-:W-:-:S03]  /*7f00*/  FMUL R13, R13, UR14 ;  /* 0x0000000e0d0d7c20 */ /* 0x000fc60008400000 */
[C---:B------:R-:W-:Y:S01]  /*7f10*/  FFMA R15, R16.reuse, UR14, -R15 ;  /* 0x0000000e100f7c23 */ /* 0x040fe2000800080f */
[----:B------:R-:W-:-:S03]  /*7f20*/  FFMA R13, R16, UR15, R13 ;  /* 0x0000000f100d7c23 */ /* 0x000fc6000800000d */
[----:B------:R-:W-:Y:S01]  /*7f30*/  FADD R0, R15, R0 ;  /* 0x000000000f007221 */ /* 0x000fe20000000000 */
[----:B------:R-:W-:Y:S01]  /*7f40*/  IADD3 R15, R14, R23, RZ ;  /* 0x000000170e0f7210 */ /* 0x000fe20007ffe0ff */
[----:B------:R-:W-:Y:S01]  /*7f50*/  FADD R13, R13, R32 ;  /* 0x000000200d0d7221 */ /* 0x000fe20000000000 */
[----:B------:R-:W-:-:S04]  /*7f60*/  LEA R14, P3, R22, UR4, 0x1 ;  /* 0x00000004160e7c11 */ /* 0x000fc8000f8608ff */
[----:B------:R-:W-:Y:S02]  /*7f70*/  LEA.HI.X R15, R22, UR5, R15, 0x1, P3 ;  /* 0x00000005160f7c11 */ /* 0x000fe400098f0c0f */
[C---:B0-----:R-:W-:Y:S02]  /*7f80*/  LEA R22, P3, R2.reuse, R14, 0x1 ;  /* 0x0000000e02167211 */ /* 0x041fe400078608ff */
[----:B------:R-:W-:Y:S02]  /*7f90*/  F2FP.F16.F32.PACK_AB R0, R13, R0 ;  /* 0x000000000d00723e */ /* 0x000fe400000000ff */
[----:B------:R-:W-:Y:S02]  /*7fa0*/  LEA.HI.X R23, R2, R15, R3, 0x1, P3 ;  /* 0x0000000f02177211 */ /* 0x000fe400018f0c03 */
[----:B------:R-:W-:Y:S01]  /*7fb0*/  PRMT R13, R0, 0x7632, R13 ;  /* 0x00007632000d7816 */ /* 0x000fe2000000000d */
[----:B------:R0:W-:Y:S04]  /*7fc0*/  STG.E.U16 desc[UR6][R14.64], R0 ;  /* 0x000000000e007986 */ /* 0x0001e8000c101506 */
[----:B------:R0:W-:Y:S02]  /*7fd0*/  STG.E.U16 desc[UR6][R22.64], R13 ;  /* 0x0000000d16007986 */ /* 0x0001e4000c101506 */
.L_x_71:
[----:B------:R-:W-:Y:S05]  /*7fe0*/  BSYNC B0 ;  /* 0x0000000000007941 */ /* 0x000fea0003800000 */
.L_x_70:
[----:B------:R-:W-:Y:S01]  /*7ff0*/  ISETP.GE.OR P4, PT, R11, UR13, P0 ;  /* 0x0000000d0b007c0c */ /* 0x000fe20008786670 */
[----:B------:R-:W-:Y:S01]  /*8000*/  BSSY B0, `(.L_x_72) ;  /* 0x0000024000007945 */ /* 0x000fe20003800000 */
[----:B------:R-:W-:Y:S02]  /*8010*/  ISETP.GE.OR P3, PT, R9, UR13, P6 ;  /* 0x0000000d09007c0c */ /* 0x000fe4000b766670 */
[----:B0---4-:R-:W-:-:S09]  /*8020*/  IADD3 R14, P5, R46, R58, RZ ;  /* 0x0000003a2e0e7210 */ /* 0x011fd20007fbe0ff */
[----:B------:R-:W-:Y:S05]  /*8030*/  @P4 BRA `(.L_x_73) ;  /* 0x0000000000804947 */ /* 0x000fea0003800000 */
[----:B------:R-:W4:Y:S01]  /*8040*/  LDG.E.U16 R4, desc[UR6][R4.64+0x4] ;  /* 0x0000040604047981 */ /* 0x000f22000c1e1500 */
[----:B------:R-:W-:Y:S01]  /*8050*/  ULDC.64 UR4, c[0x0][0x290] ;  /* 0x0000a40000047ab9 */ /* 0x000fe20000000a00 */
[----:B------:R-:W-:Y:S02]  /*8060*/  ULDC UR16, c[0x0][0x220] ;  /* 0x0000880000107ab9 */ /* 0x000fe40000000800 */
[----:B------:R-:W5:Y:S01]  /*8070*/  LDG.E.U16 R60, desc[UR6][R60.64+0x4] ;  /* 0x000004063c3c7981 */ /* 0x000f62000c1e1500 */
[----:B------:R-:W-:Y:S01]  /*8080*/  SHF.R.S32.HI R23, RZ, 0x1f, R50 ;  /* 0x0000001fff177819 */ /* 0x000fe20000011432 */
[----:B------:R-:W-:Y:S01]  /*8090*/  ULDC UR12, c[0x0][0x21c] ;  /* 0x00008700000c7ab9 */ /* 0x000fe20000000800 */
[----:B------:R-:W-:Y:S01]  /*80a0*/  MOV R22, R50 ;  /* 0x0000003200167202 */ /* 0x000fe20000000f00 */
[----:B------:R-:W-:Y:S02]  /*80b0*/  IMAD R10, R10, UR4, RZ ;  /* 0x000000040a0a7c24 */ /* 0x000fe4000f8e02ff */
[C---:B-123--:R-:W-:Y:S01]  /*80c0*/  FMUL R0, R40.reuse, UR16 ;  /* 0x0000001028007c20 */ /* 0x04efe20008400000 */
[----:B------:R-:W-:Y:S01]  /*80d0*/  FMUL R40, R40, UR12 ;  /* 0x0000000c28287c20 */ /* 0x000fe20008400000 */
[----:B------:R-:W-:-:S04]  /*80e0*/  IMAD.WIDE.U32 R22, R11, UR4, R22 ;  /* 0x000000040b167c25 */ /* 0x000fc8000f8e0016 */
[C---:B------:R-:W-:Y:S01]  /*80f0*/  FFMA R0, R39.reuse, UR12, -R0 ;  /* 0x0000000c27007c23 */ /* 0x040fe20008000800 */
[----:B------:R-:W-:Y:S01]  /*8100*/  FFMA R40, R39, UR16, R40 ;  /* 0x0000001027287c23 */ /* 0x000fe20008000028 */
[----:B------:R-:W-:Y:S01]  /*8110*/  IMAD R10, R11, UR5, R10 ;  /* 0x000000050b0a7c24 */ /* 0x000fe2000f8e020a */
[----:B------:R-:W-:-:S04]  /*8120*/  ULDC.64 UR4, c[0x0][0x288] ;  /* 0x0000a20000047ab9 */ /* 0x000fc80000000a00 */
[----:B------:R-:W-:Y:S02]  /*8130*/  IADD3 R11, R10, R23, RZ ;  /* 0x000000170a0b7210 */ /* 0x000fe40007ffe0ff */
[----:B------:R-:W-:-:S04]  /*8140*/  LEA R10, P4, R22, UR4, 0x1 ;  /* 0x00000004160a7c11 */ /* 0x000fc8000f8808ff */
[----:B------:R-:W-:Y:S02]  /*8150*/  LEA.HI.X R11, R22, UR5, R11, 0x1, P4 ;  /* 0x00000005160b7c11 */ /* 0x000fe4000a0f0c0b */
[----:B------:R-:W-:-:S04]  /*8160*/  LEA R22, P4, R2, R10, 0x1 ;  /* 0x0000000a02167211 */ /* 0x000fc800078808ff */
[----:B------:R-:W-:Y:S01]  /*8170*/  LEA.HI.X R23, R2, R11, R3, 0x1, P4 ;  /* 0x0000000b02177211 */ /* 0x000fe200020f0c03 */
[----:B----4-:R-:W-:Y:S02]  /*8180*/  HADD2.F32 R13, -RZ, R4.H0_H0 ;  /* 0x20000004ff0d7230 */ /* 0x010fe40000004100 */
[----:B-----5:R-:W-:-:S03]  /*8190*/  HADD2.F32 R5, -RZ, R60.H0_H0 ;  /* 0x2000003cff057230 */ /* 0x020fc60000004100 */
        /* <DEDUP_REMOVED lines=10> */
.L_x_73:
[----:B------:R-:W-:Y:S05]  /*8240*/  BSYNC B0 ;  /* 0x0000000000007941 */ /* 0x000fea0003800000 */
.L_x_72:
[----:B------:R-:W-:Y:S04]  /*8250*/  BSSY B0, `(.L_x_74) ;  /* 0x000002b000007945 */ /* 0x000fe80003800000 */
[----:B------:R-:W-:Y:S05]  /*8260*/  @P3 BRA `(.L_x_75) ;  /* 0x0000000000a43947 */ /* 0x000fea0003800000 */
[----:B0123--:R-:W-:Y:S01]  /*8270*/  SHF.R.S32.HI R0, RZ, 0x1f, R9 ;  /* 0x0000001fff007819 */ /* 0x00ffe20000011409 */
        /* <DEDUP_REMOVED lines=12> */
[----:B------:R-:W2:Y:S01]  /*8340*/  LDG.E.U16 R11, desc[UR6][R30.64] ;  /* 0x000000061e0b7981 */ /* 0x000ea2000c1e1500 */
        /* <DEDUP_REMOVED lines=9> */
[----:B------:R-:W-:Y:S01]  /*83e0*/  ULDC.64 UR4, c[0x0][0x288] ;  /* 0x0000a20000047ab9 */ /* 0x000fe20000000a00 */
[----:B--2---:R-:W-:Y:S02]  /*83f0*/  HADD2.F32 R11, -RZ, R11.H0_H0 ;  /* 0x2000000bff0b7230 */ /* 0x004fe40000004100 */
[----:B---3--:R-:W-:-:S05]  /*8400*/  HADD2.F32 R5, -RZ, R5.H0_H0 ;  /* 0x20000005ff057230 */ /* 0x008fca0000004100 */
[C---:B------:R-:W-:Y:S01]  /*8410*/  FMUL R10, R5.reuse, UR15 ;  /* 0x0000000f050a7c20 */ /* 0x040fe20008400000 */
[----:B------:R-:W-:-:S03]  /*8420*/  FMUL R16, R5, UR14 ;  /* 0x0000000e05107c20 */ /* 0x000fc60008400000 */
[C---:B------:R-:W-:Y:S01]  /*8430*/  FFMA R5, R11.reuse, UR14, -R10 ;  /* 0x0000000e0b057c23 */ /* 0x040fe2000800080a */
[----:B------:R-:W-:Y:S01]  /*8440*/  FFMA R11, R11, UR15, R16 ;  /* 0x0000000f0b0b7c23 */ /* 0x000fe20008000010 */
[----:B------:R-:W-:Y:S02]  /*8450*/  LEA R16, P3, R22, UR4, 0x1 ;  /* 0x0000000416107c11 */ /* 0x000fe4000f8608ff */
[----:B------:R-:W-:Y:S01]  /*8460*/  FADD R4, R5, R4 ;  /* 0x0000000405047221 */ /* 0x000fe20000000000 */
[----:B------:R-:W-:Y:S01]  /*8470*/  IADD3 R5, R23, R0, RZ ;  /* 0x0000000017057210 */ /* 0x000fe20007ffe0ff */
[----:B------:R-:W-:-:S03]  /*8480*/  FADD R11, R11, R18 ;  /* 0x000000120b0b7221 */ /* 0x000fc60000000000 */
[----:B------:R-:W-:Y:S02]  /*8490*/  LEA.HI.X R17, R22, UR5, R5, 0x1, P3 ;  /* 0x0000000516117c11 */ /* 0x000fe400098f0c05 */
[C---:B------:R-:W-:Y:S02]  /*84a0*/  LEA R10, P3, R2.reuse, R16, 0x1 ;  /* 0x00000010020a7211 */ /* 0x040fe400078608ff */
[----:B------:R-:W-:Y:S02]  /*84b0*/  F2FP.F16.F32.PACK_AB R0, R11, R4 ;  /* 0x000000040b00723e */ /* 0x000fe400000000ff */
[----:B------:R-:W-:Y:S02]  /*84c0*/  LEA.HI.X R11, R2, R17, R3, 0x1, P3 ;  /* 0x00000011020b7211 */ /* 0x000fe400018f0c03 */
[----:B------:R-:W-:Y:S01]  /*84d0*/  PRMT R4, R0, 0x7632, R4 ;  /* 0x0000763200047816 */ /* 0x000fe20000000004 */
[----:B------:R4:W-:Y:S04]  /*84e0*/  STG.E.U16 desc[UR6][R16.64], R0 ;  /* 0x0000000010007986 */ /* 0x0009e8000c101506 */
[----:B------:R4:W-:Y:S02]  /*84f0*/  STG.E.U16 desc[UR6][R10.64], R4 ;  /* 0x000000040a007986 */ /* 0x0009e4000c101506 */
.L_x_75:
[----:B------:R-:W-:Y:S05]  /*8500*/  BSYNC B0 ;  /* 0x0000000000007941 */ /* 0x000fea0003800000 */
.L_x_74:
[----:B------:R-:W-:Y:S01]  /*8510*/  ISETP.GE.OR P3, PT, R7, UR13, P6 ;  /* 0x0000000d07007c0c */ /* 0x000fe2000b766670 */
[----:B------:R-:W-:Y:S01]  /*8520*/  BSSY B0, `(.L_x_76) ;  /* 0x0000029000007945 */ /* 0x000fe20003800000 */
[C---:B------:R-:W-:Y:S01]  /*8530*/  ISETP.GE.OR P6, PT, R9.reuse, UR13, P2 ;  /* 0x0000000d09007c0c */ /* 0x040fe200097c6670 */
[----:B------:R-:W-:Y:S01]  /*8540*/  IMAD.X R15, R12, 0x1, R59, P5 ;  /* 0x000000010c0f7824 */ /* 0x000fe200028e063b */
[----:B0---4-:R-:W-:Y:S02]  /*8550*/  IADD3 R4, P4, R46, R56, RZ ;  /* 0x000000382e047210 */ /* 0x011fe40007f9e0ff */
[----:B------:R-:W-:Y:S02]  /*8560*/  ISETP.GE.OR P5, PT, R9, UR13, P1 ;  /* 0x0000000d09007c0c */ /* 0x000fe40008fa6670 */
[----:B------:R-:W-:Y:S01]  /*8570*/  ISETP.GE.OR P2, PT, R7, UR13, P2 ;  /* 0x0000000d07007c0c */ /* 0x000fe20009746670 */
[----:B------:R-:W-:Y:S01]  /*8580*/  IMAD.X R5, R12, 0x1, R57, P4 ;  /* 0x000000010c057824 */ /* 0x000fe200020e0639 */
[----:B------:R-:W-:-:S02]  /*8590*/  ISETP.GE.OR P4, PT, R9, UR13, P0 ;  /* 0x0000000d09007c0c */ /* 0x000fc40008786670 */
[C---:B------:R-:W-:Y:S02]  /*85a0*/  ISETP.GE.OR P1, PT, R7.reuse, UR13, P1 ;  /* 0x0000000d07007c0c */ /* 0x040fe40008f26670 */
[----:B------:R-:W-:Y:S01]  /*85b0*/  ISETP.GE.OR P0, PT, R7, UR13, P0 ;  /* 0x0000000d07007c0c */ /* 0x000fe20008706670 */
[----:B------:R-:W-:-:S12]  /*85c0*/  @P6 BRA `(.L_x_77) ;  /* 0x0000000000786947 */ /* 0x000fd80003800000 */
[----:B------:R-:W4:Y:S01]  /*85d0*/  LDG.E.U16 R10, desc[UR6][R14.64] ;  /* 0x000000060e0a7981 */ /* 0x000f22000c1e1500 */
[----:B------:R-:W-:Y:S01]  /*85e0*/  ULDC UR5, c[0x0][0x220] ;  /* 0x0000880000057ab9 */ /* 0x000fe20000000800 */
[----:B------:R-:W-:Y:S02]  /*85f0*/  ULDC UR4, c[0x0][0x21c] ;  /* 0x0000870000047ab9 */ /* 0x000fe40000000800 */
[----:B------:R-:W5:Y:S01]  /*8600*/  LDG.E.U16 R18, desc[UR6][R58.64] ;  /* 0x000000063a127981 */ /* 0x000f62000c1e1500 */
[C---:B-123--:R-:W-:Y:S01]  /*8610*/  FMUL R0, R26.reuse, UR5 ;  /* 0x000000051a007c20 */ /* 0x04efe20008400000 */
        /* <DEDUP_REMOVED lines=25> */
.L_x_77:
[----:B------:R-:W-:Y:S05]  /*87b0*/  BSYNC B0 ;  /* 0x0000000000007941 */ /* 0x000fea0003800000 */
.L_x_76:
[----:B------:R-:W-:Y:S04]  /*87c0*/  BSSY B0, `(.L_x_78) ;  /* 0x0000022000007945 */ /* 0x000fe80003800000 */
[----:B------:R-:W-:Y:S05]  /*87d0*/  @P5 BRA `(.L_x_79) ;  /* 0x0000000000805947 */ /* 0x000fea0003800000 */
[----:B0-----:R-:W4:Y:S01]  /*87e0*/  LDG.E.U16 R10, desc[UR6][R14.64+0x2] ;  /* 0x000002060e0a7981 */ /* 0x001f22000c1e1500 */
[----:B------:R-:W-:Y:S01]  /*87f0*/  ULDC UR16, c[0x0][0x220] ;  /* 0x0000880000107ab9 */ /* 0x000fe20000000800 */
[----:B------:R-:W-:Y:S02]  /*8800*/  ULDC.64 UR4, c[0x0][0x290] ;  /* 0x0000a40000047ab9 */ /* 0x000fe40000000a00 */
[----:B------:R-:W5:Y:S01]  /*8810*/  LDG.E.U16 R18, desc[UR6][R58.64+0x2] ;  /* 0x000002063a127981 */ /* 0x000f62000c1e1500 */
[----:B------:R-:W-:Y:S01]  /*8820*/  SHF.R.S32.HI R23, RZ, 0x1f, R52 ;  /* 0x0000001fff177819 */ /* 0x000fe20000011434 */
[----:B------:R-:W-:Y:S01]  /*8830*/  ULDC UR12, c[0x0][0x21c] ;  /* 0x00008700000c7ab9 */ /* 0x000fe20000000800 */
[----:B------:R-:W-:Y:S01]  /*8840*/  MOV R22, R52 ;  /* 0x0000003400167202 */ /* 0x000fe20000000f00 */
[----:B-123--:R-:W-:Y:S01]  /*8850*/  FMUL R0, R34, UR16 ;  /* 0x0000001022007c20 */ /* 0x00efe20008400000 */
[----:B------:R-:W-:Y:S02]  /*8860*/  IMAD R16, R8, UR4, RZ ;  /* 0x0000000408107c24 */ /* 0x000fe4000f8e02ff */
[----:B------:R-:W-:Y:S01]  /*8870*/  FMUL R34, R34, UR12 ;  /* 0x0000000c22227c20 */ /* 0x000fe20008400000 */
[----:B------:R-:W-:Y:S01]  /*8880*/  FFMA R0, R33, UR12, -R0 ;  /* 0x0000000c21007c23 */ /* 0x000fe20008000800 */
[----:B------:R-:W-:-:S04]  /*8890*/  IMAD.WIDE.U32 R22, R9, UR4, R22 ;  /* 0x0000000409167c25 */ /* 0x000fc8000f8e0016 */
[----:B------:R-:W-:Y:S01]  /*88a0*/  FFMA R34, R33, UR16, R34 ;  /* 0x0000001021227c23 */ /* 0x000fe20008000022 */
[----:B------:R-:W-:Y:S01]  /*88b0*/  IMAD R16, R9, UR5, R16 ;  /* 0x0000000509107c24 */ /* 0x000fe2000f8e0210 */
[----:B------:R-:W-:Y:S01]  /*88c0*/  ULDC.64 UR4, c[0x0][0x288] ;  /* 0x0000a20000047ab9 */ /* 0x000fe20000000a00 */
[----:B----4-:R-:W-:Y:S02]  /*88d0*/  HADD2.F32 R10, -RZ, R10.H0_H0 ;  /* 0x2000000aff0a7230 */ /* 0x010fe40000004100 */
[----:B-----5:R-:W-:-:S03]  /*88e0*/  HADD2.F32 R18, -RZ, R18.H0_H0 ;  /* 0x20000012ff127230 */ /* 0x020fc60000004100 */
        /* <DEDUP_REMOVED lines=9> */
[C---:B------:R-:W-:Y:S02]  /*8980*/  LEA R22, P5, R2.reuse, R16, 0x1 ;  /* 0x0000001002167211 */ /* 0x040fe400078a08ff */
[----:B------:R-:W-:Y:S02]  /*8990*/  F2FP.F16.F32.PACK_AB R0, R13, R0 ;  /* 0x000000000d00723e */ /* 0x000fe400000000ff */
[----:B------:R-:W-:Y:S02]  /*89a0*/  LEA.HI.X R23, R2, R17, R3, 0x1, P5 ;  /* 0x0000001102177211 */ /* 0x000fe400028f0c03 */
[----:B------:R-:W-:Y:S01]  /*89b0*/  PRMT R10, R0, 0x7632, R10 ;  /* 0x00007632000a7816 */ /* 0x000fe2000000000a */
[----:B------:R4:W-:Y:S04]  /*89c0*/  STG.E.U16 desc[UR6][R16.64], R0 ;  /* 0x0000000010007986 */ /* 0x0009e8000c101506 */
[----:B------:R4:W-:Y:S02]  /*89d0*/  STG.E.U16 desc[UR6][R22.64], R10 ;  /* 0x0000000a16007986 */ /* 0x0009e4000c101506 */
.L_x_79:
[----:B------:R-:W-:Y:S05]  /*89e0*/  BSYNC B0 ;  /* 0x0000000000007941 */ /* 0x000fea0003800000 */
.L_x_78:
[----:B------:R-:W-:Y:S04]  /*89f0*/  BSSY B0, `(.L_x_80) ;  /* 0x0000022000007945 */ /* 0x000fe80003800000 */
[----:B------:R-:W-:Y:S05]  /*8a00*/  @P4 BRA `(.L_x_81) ;  /* 0x0000000000804947 */ /* 0x000fea0003800000 */
[----:B------:R-:W5:Y:S01]  /*8a10*/  LDG.E.U16 R14, desc[UR6][R14.64+0x4] ;  /* 0x000004060e0e7981 */ /* 0x000f62000c1e1500 */
[----:B------:R-:W-:Y:S01]  /*8a20*/  ULDC.64 UR4, c[0x0][0x290] ;  /* 0x0000a40000047ab9 */ /* 0x000fe20000000a00 */
[----:B------:R-:W-:Y:S02]  /*8a30*/  ULDC UR16, c[0x0][0x220] ;  /* 0x0000880000107ab9 */ /* 0x000fe40000000800 */
[----:B------:R-:W5:Y:S01]  /*8a40*/  LDG.E.U16 R58, desc[UR6][R58.64+0x4] ;  /* 0x000004063a3a7981 */ /* 0x000f62000c1e1500 */
[----:B0---4-:R-:W-:Y:S01]  /*8a50*/  SHF.R.S32.HI R17, RZ, 0x1f, R50 ;  /* 0x0000001fff117819 */ /* 0x011fe20000011432 */
        /* <DEDUP_REMOVED lines=12> */
[----:B------:R-:W-:Y:S01]  /*8b20*/  LEA.HI.X R9, R16, UR5, R9, 0x1, P4 ;  /* 0x0000000510097c11 */ /* 0x000fe2000a0f0c09 */
[----:B-----5:R-:W-:Y:S02]  /*8b30*/  HADD2.F32 R10, -RZ, R14.H0_H0 ;  /* 0x2000000eff0a7230 */ /* 0x020fe40000004100 */
[----:B------:R-:W-:-:S03]  /*8b40*/  HADD2.F32 R14, -RZ, R58.H0_H0 ;  /* 0x2000003aff0e7230 */ /* 0x000fc60000004100 */
[C---:B------:R-:W-:Y:S01]  /*8b50*/  FMUL R11, R10.reuse, UR15 ;  /* 0x0000000f0a0b7c20 */ /* 0x040fe20008400000 */
[----:B------:R-:W-:-:S03]  /*8b60*/  FMUL R13, R10, UR14 ;  /* 0x0000000e0a0d7c20 */ /* 0x000fc60008400000 */
[C---:B------:R-:W-:Y:S01]  /*8b70*/  FFMA R11, R14.reuse, UR14, -R11 ;  /* 0x0000000e0e0b7c23 */ /* 0x040fe2000800080b */
[----:B------:R-:W-:Y:S01]  /*8b80*/  FFMA R13, R14, UR15, R13 ;  /* 0x0000000f0e0d7c23 */ /* 0x000fe2000800000d */
[C---:B------:R-:W-:Y:S02]  /*8b90*/  LEA R14, P4, R2.reuse, R8, 0x1 ;  /* 0x00000008020e7211 */ /* 0x040fe400078808ff */
[----:B------:R-:W-:Y:S01]  /*8ba0*/  FADD R0, R11, R0 ;  /* 0x000000000b007221 */ /* 0x000fe20000000000 */
[----:B------:R-:W-:Y:S01]  /*8bb0*/  FADD R13, R13, R42 ;  /* 0x0000002a0d0d7221 */ /* 0x000fe20000000000 */
[----:B------:R-:W-:-:S04]  /*8bc0*/  LEA.HI.X R15, R2, R9, R3, 0x1, P4 ;  /* 0x00000009020f7211 */ /* 0x000fc800020f0c03 */
[----:B------:R-:W-:-:S04]  /*8bd0*/  F2FP.F16.F32.PACK_AB R0, R13, R0 ;  /* 0x000000000d00723e */ /* 0x000fc800000000ff */
[----:B------:R-:W-:Y:S01]  /*8be0*/  PRMT R10, R0, 0x7632, R10 ;  /* 0x00007632000a7816 */ /* 0x000fe2000000000a */
[----:B------:R0:W-:Y:S04]  /*8bf0*/  STG.E.U16 desc[UR6][R8.64], R0 ;  /* 0x0000000008007986 */ /* 0x0001e8000c101506 */
[----:B------:R0:W-:Y:S02]  /*8c00*/  STG.E.U16 desc[UR6][R14.64], R10 ;  /* 0x0000000a0e007986 */ /* 0x0001e4000c101506 */
.L_x_81:
[----:B------:R-:W-:Y:S05]  /*8c10*/  BSYNC B0 ;  /* 0x0000000000007941 */ /* 0x000fea0003800000 */
.L_x_80:
[----:B------:R-:W-:Y:S04]  /*8c20*/  BSSY B0, `(.L_x_82) ;  /* 0x000002a000007945 */ /* 0x000fe80003800000 */
[----:B------:R-:W-:Y:S05]  /*8c30*/  @P3 BRA `(.L_x_83) ;  /* 0x0000000000a03947 */ /* 0x000fea0003800000 */
[----:B01234-:R-:W-:Y:S01]  /*8c40*/  SHF.R.S32.HI R0, RZ, 0x1f, R7 ;  /* 0x0000001fff007819 */ /* 0x01ffe20000011407 */
[----:B------:R-:W-:Y:S01]  /*8c50*/  ULDC.64 UR4, c[0x0][0x290] ;  /* 0x0000a40000047ab9 */ /* 0x000fe20000000a00 */
[--C-:B------:R-:W-:Y:S01]  /*8c60*/  SHF.R.S32.HI R49, RZ, 0x1f, R48.reuse ;  /* 0x0000001fff317819 */ /* 0x100fe20000011430 */
[----:B------:R-:W-:Y:S01]  /*8c70*/  ULDC UR16, c[0x0][0x220] ;  /* 0x0000880000107ab9 */ /* 0x000fe20000000800 */
[----:B------:R-:W-:Y:S01]  /*8c80*/  ULDC UR12, c[0x0][0x21c] ;  /* 0x00008700000c7ab9 */ /* 0x000fe20000000800 */
[----:B------:R-:W-:Y:S02]  /*8c90*/  IMAD R8, R0, UR10, RZ ;  /* 0x0000000a00087c24 */ /* 0x000fe4000f8e02ff */
[----:B------:R-:W-:-:S04]  /*8ca0*/  IMAD.WIDE.U32 R10, R7, UR10, R48 ;  /* 0x0000000a070a7c25 */ /* 0x000fc8000f8e0030 */
[----:B------:R-:W-:Y:S01]  /*8cb0*/  IMAD R8, R7, UR11, R8 ;  /* 0x0000000b07087c24 */ /* 0x000fe2000f8e0208 */
[----:B------:R-:W-:-:S04]  /*8cc0*/  LEA R14, P3, R10, UR8, 0x1 ;  /* 0x000000080a0e7c11 */ /* 0x000fc8000f8608ff */
[----:B------:R-:W-:-:S04]  /*8cd0*/  IADD3 R8, R11, R8, RZ ;  /* 0x000000080b087210 */ /* 0x000fc80007ffe0ff */
        /* <DEDUP_REMOVED lines=9> */
[----:B------:R-:W-:Y:S01]  /*8d70*/  FFMA R10, R19, UR12, -R10 ;  /* 0x0000000c130a7c23 */ /* 0x000fe2000800080a */
[----:B------:R-:W-:Y:S02]  /*8d80*/  IMAD R0, R7, UR5, R0 ;  /* 0x0000000507007c24 */ /* 0x000fe4000f8e0200 */
[----:B------:R-:W-:Y:S01]  /*8d90*/  FFMA R20, R19, UR16, R20 ;  /* 0x0000001013147c23 */ /* 0x000fe20008000014 */
[----:B------:R-:W-:Y:S02]  /*8da0*/  ULDC.64 UR4, c[0x0][0x288] ;  /* 0x0000a20000047ab9 */ /* 0x000fe40000000a00 */
[----:B------:R-:W-:Y:S01]  /*8db0*/  IADD3 R13, R49, R0, RZ ;  /* 0x00000000310d7210 */ /* 0x000fe20007ffe0ff */
[----:B--2---:R-:W-:Y:S02]  /*8dc0*/  HADD2.F32 R12, -RZ, R9.H0_H0 ;  /* 0x20000009ff0c7230 */ /* 0x004fe40000004100 */
[----:B---3--:R-:W-:-:S05]  /*8dd0*/  HADD2.F32 R8, -RZ, R8.H0_H0 ;  /* 0x20000008ff087230 */ /* 0x008fca0000004100 */
[C---:B------:R-:W-:Y:S01]  /*8de0*/  FMUL R9, R8.reuse, UR15 ;  /* 0x0000000f08097c20 */ /* 0x040fe20008400000 */
[----:B------:R-:W-:-:S03]  /*8df0*/  FMUL R11, R8, UR14 ;  /* 0x0000000e080b7c20 */ /* 0x000fc60008400000 */
[C---:B------:R-:W-:Y:S01]  /*8e00*/  FFMA R9, R12.reuse, UR14, -R9 ;  /* 0x0000000e0c097c23 */ /* 0x040fe20008000809 */
[----:B------:R-:W-:-:S03]  /*8e10*/  FFMA R11, R12, UR15, R11 ;  /* 0x0000000f0c0b7c23 */ /* 0x000fc6000800000b */
[----:B------:R-:W-:Y:S01]  /*8e20*/  FADD R9, R9, R10 ;  /* 0x0000000a09097221 */ /* 0x000fe20000000000 */
[----:B------:R-:W-:Y:S01]  /*8e30*/  LEA R10, P3, R48, UR4, 0x1 ;  /* 0x00000004300a7c11 */ /* 0x000fe2000f8608ff */
[----:B------:R-:W-:-:S03]  /*8e40*/  FADD R0, R11, R20 ;  /* 0x000000140b007221 */ /* 0x000fc60000000000 */
[----:B------:R-:W-:Y:S02]  /*8e50*/  LEA.HI.X R11, R48, UR5, R13, 0x1, P3 ;  /* 0x00000005300b7c11 */ /* 0x000fe400098f0c0d */
[----:B------:R-:W-:Y:S02]  /*8e60*/  LEA R12, P3, R2, R10, 0x1 ;  /* 0x0000000a020c7211 */ /* 0x000fe400078608ff */
[----:B------:R-:W-:Y:S02]  /*8e70*/  F2FP.F16.F32.PACK_AB R0, R0, R9 ;  /* 0x000000090000723e */ /* 0x000fe400000000ff */
[----:B------:R-:W-:Y:S02]  /*8e80*/  LEA.HI.X R13, R2, R11, R3, 0x1, P3 ;  /* 0x0000000b020d7211 */ /* 0x000fe400018f0c03 */
[----:B------:R-:W-:Y:S01]  /*8e90*/  PRMT R8, R0, 0x7632, R8 ;  /* 0x0000763200087816 */ /* 0x000fe20000000008 */
[----:B------:R0:W-:Y:S04]  /*8ea0*/  STG.E.U16 desc[UR6][R10.64], R0 ;  /* 0x000000000a007986 */ /* 0x0001e8000c101506 */
[----:B------:R0:W-:Y:S02]  /*8eb0*/  STG.E.U16 desc[UR6][R12.64], R8 ;  /* 0x000000080c007986 */ /* 0x0001e4000c101506 */
.L_x_83:
[----:B------:R-:W-:Y:S05]  /*8ec0*/  BSYNC B0 ;  /* 0x0000000000007941 */ /* 0x000fea0003800000 */
.L_x_82:
[----:B------:R-:W-:Y:S04]  /*8ed0*/  BSSY B0, `(.L_x_84) ;  /* 0x0000020000007945 */ /* 0x000fe80003800000 */
[----:B------:R-:W-:Y:S05]  /*8ee0*/  @P2 BRA `(.L_x_85) ;  /* 0x0000000000782947 */ /* 0x000fea0003800000 */
[----:B0-----:R-:W5:Y:S01]  /*8ef0*/  LDG.E.U16 R9, desc[UR6][R4.64] ;  /* 0x0000000604097981 */ /* 0x001f62000c1e1500 */
[----:B------:R-:W-:Y:S01]  /*8f00*/  ULDC UR5, c[0x0][0x220] ;  /* 0x0000880000057ab9 */ /* 0x000fe20000000800 */
[----:B------:R-:W-:Y:S02]  /*8f10*/  ULDC UR4, c[0x0][0x21c] ;  /* 0x0000870000047ab9 */ /* 0x000fe40000000800 */
[----:B------:R-:W5:Y:S01]  /*8f20*/  LDG.E.U16 R8, desc[UR6][R56.64] ;  /* 0x0000000638087981 */ /* 0x000f62000c1e1500 */
[C---:B-1234-:R-:W-:Y:S01]  /*8f30*/  FMUL R0, R28.reuse, UR5 ;  /* 0x000000051c007c20 */ /* 0x05efe20008400000 */
[----:B------:R-:W-:-:S03]  /*8f40*/  FMUL R28, R28, UR4 ;  /* 0x000000041c1c7c20 */ /* 0x000fc60008400000 */
[C---:B------:R-:W-:Y:S01]  /*8f50*/  FFMA R0, R27.reuse, UR4, -R0 ;  /* 0x000000041b007c23 */ /* 0x040fe20008000800 */
[----:B------:R-:W-:Y:S01]  /*8f60*/  FFMA R28, R27, UR5, R28 ;  /* 0x000000051b1c7c23 */ /* 0x000fe2000800001c */
[----:B------:R-:W-:Y:S02]  /*8f70*/  ULDC.64 UR4, c[0x0][0x290] ;  /* 0x0000a40000047ab9 */ /* 0x000fe40000000a00 */
[----:B------:R-:W-:-:S04]  /*8f80*/  IMAD.WIDE.U32 R54, R7, UR4, R54 ;  /* 0x0000000407367c25 */ /* 0x000fc8000f8e0036 */
[----:B-----5:R-:W-:Y:S02]  /*8f90*/  HADD2.F32 R9, -RZ, R9.H0_H0 ;  /* 0x20000009ff097230 */ /* 0x020fe40000004100 */
[----:B------:R-:W-:-:S03]  /*8fa0*/  HADD2.F32 R11, -RZ, R8.H0_H0 ;  /* 0x20000008ff0b7230 */ /* 0x000fc60000004100 */
[C---:B------:R-:W-:Y:S01]  /*8fb0*/  FMUL R10, R9.reuse, UR15 ;  /* 0x0000000f090a7c20 */ /* 0x040fe20008400000 */
[----:B------:R-:W-:Y:S02]  /*8fc0*/  IMAD R8, R6, UR4, RZ ;  /* 0x0000000406087c24 */ /* 0x000fe4000f8e02ff */
[----:B------:R-:W-:Y:S01]  /*8fd0*/  FMUL R12, R9, UR14 ;  /* 0x0000000e090c7c20 */ /* 0x000fe20008400000 */
[----:B------:R-:W-:Y:S01]  /*8fe0*/  FFMA R9, R11, UR14, -R10 ;  /* 0x0000000e0b097c23 */ /* 0x000fe2000800080a */
[----:B------:R-:W-:Y:S02]  /*8ff0*/  IMAD R8, R7, UR5, R8 ;  /* 0x0000000507087c24 */ /* 0x000fe4000f8e0208 */
[----:B------:R-:W-:Y:S01]  /*9000*/  FFMA R11, R11, UR15, R12 ;  /* 0x0000000f0b0b7c23 */ /* 0x000fe2000800000c */
[----:B------:R-:W-:Y:S01]  /*9010*/  ULDC.64 UR4, c[0x0][0x288] ;  /* 0x0000a20000047ab9 */ /* 0x000fe20000000a00 */
[----:B------:R-:W-:Y:S01]  /*9020*/  FADD R0, R9, R0 ;  /* 0x0000000009007221 */ /* 0x000fe20000000000 */
[----:B------:R-:W-:Y:S01]  /*9030*/  LEA R12, P2, R54, UR4, 0x1 ;  /* 0x00000004360c7c11 */ /* 0x000fe2000f8408ff */
[----:B------:R-:W-:Y:S01]  /*9040*/  FADD R11, R11, R28 ;  /* 0x0000001c0b0b7221 */ /* 0x000fe20000000000 */
[----:B------:R-:W-:-:S04]  /*9050*/  IADD3 R9, R8, R55, RZ ;  /* 0x0000003708097210 */ /* 0x000fc80007ffe0ff */
[----:B------:R-:W-:Y:S02]  /*9060*/  LEA.HI.X R13, R54, UR5, R9, 0x1, P2 ;  /* 0x00000005360d7c11 */ /* 0x000fe400090f0c09 */
[C---:B------:R-:W-:Y:S02]  /*9070*/  LEA R10, P2, R2.reuse, R12, 0x1 ;  /* 0x0000000c020a7211 */ /* 0x040fe400078408ff */
[----:B------:R-:W-:Y:S02]  /*9080*/  F2FP.F16.F32.PACK_AB R0, R11, R0 ;  /* 0x000000000b00723e */ /* 0x000fe400000000ff */
[----:B------:R-:W-:Y:S02]  /*9090*/  LEA.HI.X R11, R2, R13, R3, 0x1, P2 ;  /* 0x0000000d020b7211 */ /* 0x000fe400010f0c03 */
[----:B------:R-:W-:Y:S01]  /*90a0*/  PRMT R8, R0, 0x7632, R8 ;  /* 0x0000763200087816 */ /* 0x000fe20000000008 */
[----:B------:R0:W-:Y:S04]  /*90b0*/  STG.E.U16 desc[UR6][R12.64], R0 ;  /* 0x000000000c007986 */ /* 0x0001e8000c101506 */
[----:B------:R0:W-:Y:S02]  /*90c0*/  STG.E.U16 desc[UR6][R10.64], R8 ;  /* 0x000000080a007986 */ /* 0x0001e4000c101506 */
.L_x_85:
[----:B------:R-:W-:Y:S05]  /*90d0*/  BSYNC B0 ;  /* 0x0000000000007941 */ /* 0x000fea0003800000 */
.L_x_84:
[----:B------:R-:W-:Y:S04]  /*90e0*/  BSSY B0, `(.L_x_86) ;  /* 0x0000021000007945 */ /* 0x000fe80003800000 */
[----:B------:R-:W-:Y:S05]  /*90f0*/  @P1 BRA `(.L_x_87) ;  /* 0x00000000007c1947 */ /* 0x000fea0003800000 */
[----:B0-----:R-:W5:Y:S01]  /*9100*/  LDG.E.U16 R8, desc[UR6][R4.64+0x2] ;  /* 0x0000020604087981 */ /* 0x001f62000c1e1500 */
[----:B------:R-:W-:Y:S01]  /*9110*/  ULDC UR9, c[0x0][0x220] ;  /* 0x0000880000097ab9 */ /* 0x000fe20000000800 */
[----:B------:R-:W-:Y:S01]  /*9120*/  ULDC.64 UR4, c[0x0][0x290] ;  /* 0x0000a40000047ab9 */ /* 0x000fe20000000a00 */
[----:B------:R-:W-:Y:S01]  /*9130*/  ULDC UR8, c[0x0][0x21c] ;  /* 0x0000870000087ab9 */ /* 0x000fe20000000800 */
[----:B------:R-:W5:Y:S01]  /*9140*/  LDG.E.U16 R9, desc[UR6][R56.64+0x2] ;  /* 0x0000020638097981 */ /* 0x000f62000c1e1500 */
[----:B------:R-:W-:Y:S01]  /*9150*/  SHF.R.S32.HI R53, RZ, 0x1f, R52 ;  /* 0x0000001fff357819 */ /* 0x000fe20000011434 */
[----:B-1234-:R-:W-:Y:S01]  /*9160*/  FMUL R0, R36, UR9 ;  /* 0x0000000924007c20 */ /* 0x01efe20008400000 */
[----:B------:R-:W-:Y:S02]  /*9170*/  IMAD R10, R6, UR4, RZ ;  /* 0x00000004060a7c24 */ /* 0x000fe4000f8e02ff */
[----:B------:R-:W-:Y:S01]  /*9180*/  FMUL R36, R36, UR8 ;  /* 0x0000000824247c20 */ /* 0x000fe20008400000 */
[----:B------:R-:W-:Y:S01]  /*9190*/  FFMA R0, R35, UR8, -R0 ;  /* 0x0000000823007c23 */ /* 0x000fe20008000800 */
[----:B------:R-:W-:-:S04]  /*91a0*/  IMAD.WIDE.U32 R52, R7, UR4, R52 ;  /* 0x0000000407347c25 */ /* 0x000fc8000f8e0034 */
[----:B------:R-:W-:Y:S01]  /*91b0*/  FFMA R36, R35, UR9, R36 ;  /* 0x0000000923247c23 */ /* 0x000fe20008000024 */
[----:B------:R-:W-:Y:S01]  /*91c0*/  IMAD R10, R7, UR5, R10 ;  /* 0x00000005070a7c24 */ /* 0x000fe2000f8e020a */
[----:B------:R-:W-:Y:S01]  /*91d0*/  ULDC.64 UR4, c[0x0][0x288] ;  /* 0x0000a20000047ab9 */ /* 0x000fe20000000a00 */
[----:B-----5:R-:W-:Y:S02]  /*91e0*/  HADD2.F32 R8, -RZ, R8.H0_H0 ;  /* 0x20000008ff087230 */ /* 0x020fe40000004100 */
[----:B------:R-:W-:-:S03]  /*91f0*/  HADD2.F32 R12, -RZ, R9.H0_H0 ;  /* 0x20000009ff0c7230 */ /* 0x000fc60000004100 */
[C---:B------:R-:W-:Y:S01]  /*9200*/  FMUL R9, R8.reuse, UR15 ;  /* 0x0000000f08097c20 */ /* 0x040fe20008400000 */
[----:B------:R-:W-:Y:S01]  /*9210*/  FMUL R11, R8, UR14 ;  /* 0x0000000e080b7c20 */ /* 0x000fe20008400000 */
[----:B------:R-:W-:Y:S02]  /*9220*/  LEA R8, P1, R52, UR4, 0x1 ;  /* 0x0000000434087c11 */ /* 0x000fe4000f8208ff */
[C---:B------:R-:W-:Y:S01]  /*9230*/  FFMA R9, R12.reuse, UR14, -R9 ;  /* 0x0000000e0c097c23 */ /* 0x040fe20008000809 */
[----:B------:R-:W-:-:S03]  /*9240*/  FFMA R11, R12, UR15, R11 ;  /* 0x0000000f0c0b7c23 */ /* 0x000fc6000800000b */
        /* <DEDUP_REMOVED lines=10> */
.L_x_87:
[----:B------:R-:W-:Y:S05]  /*92f0*/  BSYNC B0 ;  /* 0x0000000000007941 */ /* 0x000fea0003800000 */
.L_x_86:
[----:B------:R-:W-:Y:S05]  /*9300*/  @P0 EXIT ;  /* 0x000000000000094d */ /* 0x000fea0003800000 */
[----:B------:R-:W1:Y:S01]  /*9310*/  LDG.E.U16 R4, desc[UR6][R4.64+0x4] ;  /* 0x0000040604047981 */ /* 0x000e62000c1e1500 */
[----:B------:R-:W-:-:S03]  /*9320*/  ULDC UR9, c[0x0][0x220] ;  /* 0x0000880000097ab9 */ /* 0x000fc60000000800 */
[----:B------:R-:W5:Y:S01]  /*9330*/  LDG.E.U16 R56, desc[UR6][R56.64+0x4] ;  /* 0x0000040638387981 */ /* 0x000f62000c1e1500 */
[--C-:B------:R-:W-:Y:S01]  /*9340*/  SHF.R.S32.HI R51, RZ, 0x1f, R50.reuse ;  /* 0x0000001fff337819 */ /* 0x100fe20000011432 */
[----:B------:R-:W-:Y:S01]  /*9350*/  ULDC.64 UR4, c[0x0][0x290] ;  /* 0x0000a40000047ab9 */ /* 0x000fe20000000a00 */
[----:B------:R-:W-:Y:S01]  /*9360*/  ULDC UR8, c[0x0][0x21c] ;  /* 0x0000870000087ab9 */ /* 0x000fe20000000800 */
[C---:B0-----:R-:W-:Y:S01]  /*9370*/  FMUL R9, R43.reuse, UR9 ;  /* 0x000000092b097c20 */ /* 0x041fe20008400000 */
        /* <DEDUP_REMOVED lines=10> */
[----:B------:R-:W-:Y:S01]  /*9420*/  LEA R8, P0, R2, R6, 0x1 ;  /* 0x0000000602087211 */ /* 0x000fe200078008ff */
[----:B-1234-:R-:W-:Y:S02]  /*9430*/  HADD2.F32 R0, -RZ, R4.H0_H0 ;  /* 0x20000004ff007230 */ /* 0x01efe40000004100 */
[----:B-----5:R-:W-:-:S03]  /*9440*/  HADD2.F32 R5, -RZ, R56.H0_H0 ;  /* 0x20000038ff057230 */ /* 0x020fc60000004100 */
        /* <DEDUP_REMOVED lines=9> */
[----:B------:R-:W-:Y:S04]  /*94e0*/  STG.E.U16 desc[UR6][R6.64], R0 ;  /* 0x0000000006007986 */ /* 0x000fe8000c101506 */
[----:B------:R-:W-:Y:S01]  /*94f0*/  STG.E.U16 desc[UR6][R8.64], R4 ;  /* 0x0000000408007986 */ /* 0x000fe2000c101506 */
[----:B------:R-:W-:Y:S05]  /*9500*/  EXIT ;  /* 0x000000000000794d */ /* 0x000fea0003800000 */
.L_x_88:
        /* <DEDUP_REMOVED lines=15> */
.L_x_108:


//--------------------- .text._ZN7cutlass9reference6device6kernel12BlockForEachINS_6half_tENS1_6detail17RandomUniformFuncIS4_EEEEvPT_mNT0_6ParamsE --------------------------
	.section	.text._ZN7cutlass9reference6device6kernel12BlockForEachINS_6half_tENS1_6detail17RandomUniformFuncIS4_EEEEvPT_mNT0_6ParamsE,"ax",@progbits
	.align	128
        .global         _ZN7cutlass9reference6device6kernel12BlockForEachINS_6half_tENS1_6detail17RandomUniformFuncIS4_EEEEvPT_mNT0_6ParamsE
        .type           _ZN7cutlass9reference6device6kernel12BlockForEachINS_6half_tENS1_6detail17RandomUniformFuncIS4_EEEEvPT_mNT0_6ParamsE,@function
        .size           _ZN7cutlass9reference6device6kernel12BlockForEachINS_6half_tENS1_6detail17RandomUniformFuncIS4_EEEEvPT_mNT0_6ParamsE,(.L_x_109 - _ZN7cutlass9reference6device6kernel12BlockForEachINS_6half_tENS1_6detail17RandomUniformFuncIS4_EEEEvPT_mNT0_6ParamsE)
        .other          _ZN7cutlass9reference6device6kernel12BlockForEachINS_6half_tENS1_6detail17RandomUniformFuncIS4_EEEEvPT_mNT0_6ParamsE,@"STO_CUDA_ENTRY STV_DEFAULT"
_ZN7cutlass9reference6device6kernel12BlockForEachINS_6half_tENS1_6detail17RandomUniformFuncIS4_EEEEvPT_mNT0_6ParamsE:
.text._ZN7cutlass9reference6device6kernel12BlockForEachINS_6half_tENS1_6detail17RandomUniformFuncIS4_EEEEvPT_mNT0_6ParamsE:
[----:B------:R-:W0:Y:S08]  /*0000*/  LDC R1, c[0x0][0x28] ;  /* 0x00000a00ff017b82 */ /* 0x000e300000000800 */
[----:B------:R-:W1:Y:S01]  /*0010*/  LDC.U8 R0, c[0x0][0x24c] ;  /* 0x00009300ff007b82 */ /* 0x000e620000000000 */
[----:B------:R-:W2:Y:S01]  /*0020*/  S2R R15, SR_CTAID.X ;  /* 0x00000000000f7919 */ /* 0x000ea20000002500 */
[----:B0-----:R-:W-:Y:S01]  /*0030*/  VIADD R1, R1, 0xffffffa0 ;  /* 0xffffffa001017836 */ /* 0x001fe20000000000 */
[----:B------:R-:W-:Y:S01]  /*0040*/  ULDC UR4, c[0x0][0x0] ;  /* 0x0000000000047ab9 */ /* 0x000fe20000000800 */
[----:B------:R-:W-:Y:S01]  /*0050*/  ULDC.64 UR16, c[0x0][0x208] ;  /* 0x0000820000107ab9 */ /* 0x000fe20000000a00 */
[----:B------:R-:W2:Y:S01]  /*0060*/  S2R R14, SR_TID.X ;  /* 0x00000000000e7919 */ /* 0x000ea20000002100 */
[----:B------:R-:W-:Y:S02]  /*0070*/  BSSY B1, `(.L_x_89) ;  /* 0x0000123000017945 */ /* 0x000fe40003800000 */
[----:B------:R-:W1:Y:S08]  /*0080*/  LDC.U8 R5, c[0x0][0x24d] ;  /* 0x00009340ff057b82 */ /* 0x000e700000000000 */
[----:B------:R-:W0:Y:S08]  /*0090*/  LDC.U8 R4, c[0x0][0x24e] ;  /* 0x00009380ff047b82 */ /* 0x000e300000000000 */
[----:B------:R-:W3:Y:S08]  /*00a0*/  LDC.64 R2, c[0x0][0x220] ;  /* 0x00008800ff027b82 */ /* 0x000ef00000000a00 */
[----:B------:R-:W4:Y:S01]  /*00b0*/  LDC.U8 R13, c[0x0][0x24f] ;  /* 0x000093c0ff0d7b82 */ /* 0x000f220000000000 */
[----:B-1----:R-:W-:-:S07]  /*00c0*/  PRMT R5, R5, 0x7604, R0 ;  /* 0x0000760405057816 */ /* 0x002fce0000000000 */
[----:B------:R-:W1:Y:S01]  /*00d0*/  LDC R12, c[0x0][0x248] ;  /* 0x00009200ff0c7b82 */ /* 0x000e620000000800 */
[----:B0-----:R-:W-:-:S07]  /*00e0*/  PRMT R4, R4, 0x7054, R5 ;  /* 0x0000705404047816 */ /* 0x001fce0000000005 */
[----:B------:R-:W0:Y:S01]  /*00f0*/  LDC.64 R18, c[0x0][0x220] ;  /* 0x00008800ff127b82 */ /* 0x000e220000000a00 */
[----:B---3--:R-:W-:Y:S02]  /*0100*/  LOP3.LUT R5, R2, 0xaad26b49, RZ, 0x3c, !PT ;  /* 0xaad26b4902057812 */ /* 0x008fe400078e3cff */
[----:B------:R-:W-:-:S03]  /*0110*/  LOP3.LUT R2, R3, 0xf7dcefdd, RZ, 0x3c, !PT ;  /* 0xf7dcefdd03027812 */ /* 0x000fc600078e3cff */
[----:B------:R-:W-:Y:S02]  /*0120*/  IMAD R3, R5, 0x4182bed5, RZ ;  /* 0x4182bed505037824 */ /* 0x000fe400078e02ff */
[----:B------:R-:W3:Y:S01]  /*0130*/  LDC.64 R10, c[0x0][0x228] ;  /* 0x00008a00ff0a7b82 */ /* 0x000ee20000000a00 */
[----:B------:R-:W-:Y:S01]  /*0140*/  IMAD R2, R2, -0x658354e5, RZ ;  /* 0x9a7cab1b02027824 */ /* 0x000fe200078e02ff */
[----:B----4-:R-:W-:Y:S01]  /*0150*/  PRMT R13, R13, 0x654, R4 ;  /* 0x000006540d0d7816 */ /* 0x010fe20000000004 */
[C---:B------:R-:W-:Y:S01]  /*0160*/  VIADD R7, R3.reuse, 0x75bcd15 ;  /* 0x075bcd1503077836 */ /* 0x040fe20000000000 */
[C---:B------:R-:W-:Y:S01]  /*0170*/  LOP3.LUT R4, R3.reuse, 0x159a55e5, RZ, 0x3c, !PT ;  /* 0x159a55e503047812 */ /* 0x040fe200078e3cff */
[C---:B------:R-:W-:Y:S01]  /*0180*/  VIADD R5, R2.reuse, 0x1f123bb5 ;  /* 0x1f123bb502057836 */ /* 0x040fe20000000000 */
[C---:B------:R-:W-:Y:S01]  /*0190*/  IADD3 R6, R3.reuse, 0x64f0c9, R2 ;  /* 0x0064f0c903067810 */ /* 0x040fe20007ffe002 */
[----:B------:R-:W-:Y:S01]  /*01a0*/  VIADD R3, R3, 0x583f19 ;  /* 0x00583f1903037836 */ /* 0x000fe20000000000 */
[----:B------:R-:W4:Y:S01]  /*01b0*/  LDC.64 R16, c[0x0][0x238] ;  /* 0x00008e00ff107b82 */ /* 0x000f220000000a00 */
[----:B------:R-:W-:Y:S01]  /*01c0*/  LOP3.LUT R2, R2, 0x5491333, RZ, 0x3c, !PT ;  /* 0x0549133302027812 */ /* 0x000fe200078e3cff */
[----:B-1----:R2:W-:Y:S04]  /*01d0*/  STL.64 [R1+0x28], R12 ;  /* 0x0000280c01007387 */ /* 0x0025e80000100a00 */
[----:B------:R1:W-:Y:S02]  /*01e0*/  STL.64 [R1+0x30], R6 ;  /* 0x0000300601007387 */ /* 0x0003e40000100a00 */
[----:B------:R-:W5:Y:S02]  /*01f0*/  LDC R0, c[0x0][0x230] ;  /* 0x00008c00ff007b82 */ /* 0x000f640000000800 */
[----:B0-----:R1:W-:Y:S04]  /*0200*/  STL.64 [R1], R18 ;  /* 0x0000001201007387 */ /* 0x0013e80000100a00 */
[----:B------:R1:W-:Y:S02]  /*0210*/  STL.64 [R1+0x38], R4 ;  /* 0x0000380401007387 */ /* 0x0003e40000100a00 */
[----:B------:R-:W0:Y:S02]  /*0220*/  LDC.64 R8, c[0x0][0x240] ;  /* 0x00009000ff087b82 */ /* 0x000e240000000a00 */
[----:B---3--:R1:W-:Y:S04]  /*0230*/  STL.64 [R1+0x8], R10 ;  /* 0x0000080a01007387 */ /* 0x0083e80000100a00 */
[----:B------:R1:W-:Y:S04]  /*0240*/  STL.64 [R1+0x40], R2 ;  /* 0x0000400201007387 */ /* 0x0003e80000100a00 */
[----:B----4-:R1:W-:Y:S01]  /*0250*/  STL.64 [R1+0x18], R16 ;  /* 0x0000181001007387 */ /* 0x0103e20000100a00 */
[----:B--2---:R-:W-:-:S02]  /*0260*/  IMAD R13, R15, UR4, R14 ;  /* 0x000000040f0d7c24 */ /* 0x004fc4000f8e020e */
[----:B------:R-:W-:Y:S01]  /*0270*/  IMAD.MOV.U32 R12, RZ, RZ, RZ ;  /* 0x000000ffff0c7224 */ /* 0x000fe200078e00ff */
[----:B-----5:R1:W-:Y:S02]  /*0280*/  STL [R1+0x10], R0 ;  /* 0x0000100001007387 */ /* 0x0203e40000100800 */
[----:B------:R-:W-:Y:S02]  /*0290*/  ISETP.NE.AND P0, PT, R13, RZ, PT ;  /* 0x000000ff0d00720c */ /* 0x000fe40003f05270 */
[----:B0-----:R1:W-:Y:S11]  /*02a0*/  STL.64 [R1+0x20], R8 ;  /* 0x0000200801007387 */ /* 0x0013f60000100a00 */
[----:B------:R-:W-:Y:S05]  /*02b0*/  @!P0 BRA `(.L_x_90) ;  /* 0x0000000c00f88947 */ /* 0x000fea0003800000 */
[----:B------:R-:W-:Y:S01]  /*02c0*/  HFMA2.MMA R21, -RZ, RZ, 0, 0 ;  /* 0x00000000ff157435 */ /* 0x000fe200000001ff */
[----:B-1----:R-:W-:Y:S02]  /*02d0*/  MOV R11, R13 ;  /* 0x0000000d000b7202 */ /* 0x002fe40000000f00 */
[----:B------:R-:W-:-:S08]  /*02e0*/  MOV R8, R12 ;  /* 0x0000000c00087202 */ /* 0x000fd00000000f00 */
.L_x_96:
[----:B------:R-:W-:Y:S01]  /*02f0*/  LOP3.LUT P0, RZ, R11, 0x3, RZ, 0xc0, !PT ;  /* 0x000000030bff7812 */ /* 0x000fe2000780c0ff */
[----:B------:R-:W-:-:S12]  /*0300*/  BSSY B0, `(.L_x_91) ;  /* 0x00000f2000007945 */ /* 0x000fd80003800000 */
[----:B0-----:R-:W-:Y:S05]  /*0310*/  @!P0 BRA `(.L_x_92) ;  /* 0x0000000c00c08947 */ /* 0x001fea0003800000 */
[----:B------:R-:W-:Y:S02]  /*0320*/  HFMA2.MMA R19, -RZ, RZ, 0, 0 ;  /* 0x00000000ff137435 */ /* 0x000fe400000001ff */
.L_x_95:
[----:B------:R-:W-:Y:S01]  /*0330*/  IMAD.MOV.U32 R20, RZ, RZ, RZ ;  /* 0x000000ffff147224 */ /* 0x000fe200078e00ff */
[----:B0-----:R-:W-:Y:S02]  /*0340*/  CS2R R2, SRZ ;  /* 0x0000000000027805 */ /* 0x001fe4000001ff00 */
[----:B------:R-:W-:Y:S01]  /*0350*/  CS2R R4, SRZ ;  /* 0x0000000000047805 */ /* 0x000fe2000001ff00 */
[----:B------:R-:W-:-:S07]  /*0360*/  IMAD.MOV.U32 R7, RZ, RZ, RZ ;  /* 0x000000ffff077224 */ /* 0x000fce00078e00ff */
.L_x_94:
[----:B------:R-:W-:Y:S01]  /*0370*/  LEA R0, R20, R1, 0x2 ;  /* 0x0000000114007211 */ /* 0x000fe200078e10ff */
[----:B------:R-:W0:Y:S05]  /*0380*/  LDC.64 R24, c[0x4][RZ] ;  /* 0x01000000ff187b82 */ /* 0x000e2a0000000a00 */
[----:B------:R-:W5:Y:S01]  /*0390*/  LDL R0, [R0+0x34] ;  /* 0x0000340000007983 */ /* 0x000f620000100800 */
[----:B------:R-:W-:Y:S02]  /*03a0*/  SHF.R.S32.HI R9, RZ, 0x1f, R21 ;  /* 0x0000001fff097819 */ /* 0x000fe40000011415 */
[----:B------:R-:W-:-:S03]  /*03b0*/  MOV R17, RZ ;  /* 0x000000ff00117202 */ /* 0x000fc60000000f00 */
[----:B------:R-:W-:Y:S02]  /*03c0*/  IMAD R9, R9, 0xc80, RZ ;  /* 0x00000c8009097824 */ /* 0x000fe400078e02ff */
[----:B0-----:R-:W-:-:S05]  /*03d0*/  IMAD.WIDE.U32 R24, R21, 0xc80, R24 ;  /* 0x00000c8015187825 */ /* 0x001fca00078e0018 */
[----:B------:R-:W-:-:S07]  /*03e0*/  IADD3 R9, R25, R9, RZ ;  /* 0x0000000919097210 */ /* 0x000fce0007ffe0ff */
.L_x_93:
[----:B------:R-:W-:Y:S02]  /*03f0*/  IMAD.MOV.U32 R10, RZ, RZ, 0x1 ;  /* 0x00000001ff0a7424 */ /* 0x000fe400078e00ff */
[----:B------:R-:W-:-:S03]  /*0400*/  IMAD.MOV.U32 R14, RZ, RZ, R24 ;  /* 0x000000ffff0e7224 */ /* 0x000fc600078e0018 */
[----:B------:R-:W-:Y:S01]  /*0410*/  SHF.L.U32 R15, R10, R17, RZ ;  /* 0x000000110a0f7219 */ /* 0x000fe200000006ff */
[----:B------:R-:W-:-:S03]  /*0420*/  IMAD R10, R20, 0x20, R17 ;  /* 0x00000020140a7824 */ /* 0x000fc600078e0211 */
[----:B-----5:R-:W-:Y:S01]  /*0430*/  LOP3.LUT P0, RZ, R0, R15, RZ, 0xc0, !PT ;  /* 0x0000000f00ff7212 */ /* 0x020fe2000780c0ff */
[----:B------:R-:W-:Y:S02]  /*0440*/  IMAD R10, R10, 0x5, RZ ;  /* 0x000000050a0a7824 */ /* 0x000fe400078e02ff */
[----:B------:R-:W-:Y:S02]  /*0450*/  IMAD.MOV.U32 R15, RZ, RZ, R9 ;  /* 0x000000ffff0f7224 */ /* 0x000fe400078e0009 */
[----:B------:R-:W-:-:S08]  /*0460*/  IMAD.WIDE R22, R10, 0x4, R14 ;  /* 0x000000040a167825 */ /* 0x000fd000078e020e */
[----:B------:R-:W2:Y:S04]  /*0470*/  @P0 LDG.E R16, desc[UR16][R22.64] ;  /* 0x0000001016100981 */ /* 0x000ea8000c1e1900 */
[----:B------:R-:W3:Y:S04]  /*0480*/  @P0 LDG.E R10, desc[UR16][R22.64+0x8] ;  /* 0x00000810160a0981 */ /* 0x000ee8000c1e1900 */
[----:B------:R-:W4:Y:S01]  /*0490*/  @P0 LDG.E R15, desc[UR16][R22.64+0xc] ;  /* 0x00000c10160f0981 */ /* 0x000f22000c1e1900 */
[----:B------:R-:W-:-:S03]  /*04a0*/  IMAD.MOV.U32 R14, RZ, RZ, 0x2 ;  /* 0x00000002ff0e7424 */ /* 0x000fc600078e00ff */
[----:B------:R-:W4:Y:S02]  /*04b0*/  @P0 LDG.E R27, desc[UR16][R22.64+0x4] ;  /* 0x00000410161b0981 */ /* 0x000f24000c1e1900 */
[----:B------:R-:W-:Y:S02]  /*04c0*/  SHF.L.U32 R29, R14, R17, RZ ;  /* 0x000000110e1d7219 */ /* 0x000fe400000006ff */
[----:B------:R-:W4:Y:S02]  /*04d0*/  @P0 LDG.E R14, desc[UR16][R22.64+0x10] ;  /* 0x00001010160e0981 */ /* 0x000f24000c1e1900 */
[----:B------:R-:W-:Y:S02]  /*04e0*/  LOP3.LUT P1, RZ, R0, R29, RZ, 0xc0, !PT ;  /* 0x0000001d00ff7212 */ /* 0x000fe4000782c0ff */
[----:B--2---:R-:W-:-:S11]  /*04f0*/  @P0 LOP3.LUT R7, R7, R16, RZ, 0x3c, !PT ;  /* 0x0000001007070212 */ /* 0x004fd600078e3cff */
[----:B------:R-:W2:Y:S01]  /*0500*/  @P1 LDG.E R16, desc[UR16][R22.64+0x14] ;  /* 0x0000141016101981 */ /* 0x000ea2000c1e1900 */
[----:B---3--:R-:W-:-:S03]  /*0510*/  @P0 LOP3.LUT R5, R5, R10, RZ, 0x3c, !PT ;  /* 0x0000000a05050212 */ /* 0x008fc600078e3cff */
[----:B------:R-:W3:Y:S01]  /*0520*/  @P1 LDG.E R10, desc[UR16][R22.64+0x1c] ;  /* 0x00001c10160a1981 */ /* 0x000ee2000c1e1900 */
[----:B----4-:R-:W-:-:S03]  /*0530*/  @P0 LOP3.LUT R2, R2, R15, RZ, 0x3c, !PT ;  /* 0x0000000f02020212 */ /* 0x010fc600078e3cff */
[----:B------:R-:W4:Y:S01]  /*0540*/  @P1 LDG.E R15, desc[UR16][R22.64+0x20] ;  /* 0x00002010160f1981 */ /* 0x000f22000c1e1900 */
[----:B------:R-:W-:Y:S01]  /*0550*/  @P0 LOP3.LUT R3, R3, R14, RZ, 0x3c, !PT ;  /* 0x0000000e03030212 */ /* 0x000fe200078e3cff */
[----:B------:R-:W-:-:S05]  /*0560*/  IMAD.MOV.U32 R14, RZ, RZ, 0x4 ;  /* 0x00000004ff0e7424 */ /* 0x000fca00078e00ff */
[----:B------:R-:W-:Y:S02]  /*0570*/  SHF.L.U32 R29, R14, R17, RZ ;  /* 0x000000110e1d7219 */ /* 0x000fe400000006ff */
[----:B------:R-:W4:Y:S01]  /*0580*/  @P1 LDG.E R14, desc[UR16][R22.64+0x24] ;  /* 0x00002410160e1981 */ /* 0x000f22000c1e1900 */
[----:B------:R-:W-:-:S03]  /*0590*/  @P0 LOP3.LUT R4, R4, R27, RZ, 0x3c, !PT ;  /* 0x0000001b04040212 */ /* 0x000fc600078e3cff */
[----:B------:R-:W4:Y:S01]  /*05a0*/  @P1 LDG.E R27, desc[UR16][R22.64+0x18] ;  /* 0x00001810161b1981 */ /* 0x000f22000c1e1900 */
        /* <DEDUP_REMOVED lines=143> */
[----:B------:R-:W-:-:S13]  /*0ea0*/  LOP3.LUT P1, RZ, R0, R29, RZ, 0xc0, !PT ;  /* 0x0000001d00ff7212 */ /* 0x000fda000782c0ff */
[----:B------:R-:W4:Y:S01]  /*0eb0*/  @P1 LDG.E R29, desc[UR16][R22.64+0x108] ;  /* 0x00010810161d1981 */ /* 0x000f22000c1e1900 */
[----:B--2---:R-:W-:-:S03]  /*0ec0*/  @P0 LOP3.LUT R7, R7, R16, RZ, 0x3c, !PT ;  /* 0x0000001007070212 */ /* 0x004fc600078e3cff */
[----:B------:R-:W2:Y:S01]  /*0ed0*/  @P1 LDG.E R16, desc[UR16][R22.64+0x104] ;  /* 0x0001041016101981 */ /* 0x000ea2000c1e1900 */
[----:B---3--:R-:W-:-:S03]  /*0ee0*/  @P0 LOP3.LUT R5, R5, R10, RZ, 0x3c, !PT ;  /* 0x0000000a05050212 */ /* 0x008fc600078e3cff */
[----:B------:R-:W3:Y:S01]  /*0ef0*/  @P1 LDG.E R10, desc[UR16][R22.64+0x10c] ;  /* 0x00010c10160a1981 */ /* 0x000ee2000c1e1900 */
[----:B----4-:R-:W-:-:S03]  /*0f00*/  @P0 LOP3.LUT R2, R2, R15, RZ, 0x3c, !PT ;  /* 0x0000000f02020212 */ /* 0x010fc600078e3cff */
[----:B------:R-:W4:Y:S01]  /*0f10*/  @P1 LDG.E R15, desc[UR16][R22.64+0x110] ;  /* 0x00011010160f1981 */ /* 0x000f22000c1e1900 */
[----:B------:R-:W-:Y:S01]  /*0f20*/  @P0 LOP3.LUT R3, R3, R14, RZ, 0x3c, !PT ;  /* 0x0000000e03030212 */ /* 0x000fe200078e3cff */
[----:B------:R-:W-:Y:S01]  /*0f30*/  IMAD.MOV.U32 R14, RZ, RZ, 0x4000 ;  /* 0x00004000ff0e7424 */ /* 0x000fe200078e00ff */
[----:B------:R-:W-:-:S04]  /*0f40*/  @P0 LOP3.LUT R4, R4, R27, RZ, 0x3c, !PT ;  /* 0x0000001b04040212 */ /* 0x000fc800078e3cff */
[----:B------:R-:W-:Y:S02]  /*0f50*/  SHF.L.U32 R27, R14, R17, RZ ;  /* 0x000000110e1b7219 */ /* 0x000fe400000006ff */
[----:B------:R-:W4:Y:S02]  /*0f60*/  @P1 LDG.E R14, desc[UR16][R22.64+0x114] ;  /* 0x00011410160e1981 */ /* 0x000f24000c1e1900 */
[----:B------:R-:W-:-:S13]  /*0f70*/  LOP3.LUT P0, RZ, R0, R27, RZ, 0xc0, !PT ;  /* 0x0000001b00ff7212 */ /* 0x000fda000780c0ff */
[----:B------:R-:W4:Y:S01]  /*0f80*/  @P0 LDG.E R27, desc[UR16][R22.64+0x11c] ;  /* 0x00011c10161b0981 */ /* 0x000f22000c1e1900 */
[----:B--2---:R-:W-:-:S03]  /*0f90*/  @P1 LOP3.LUT R7, R7, R16, RZ, 0x3c, !PT ;  /* 0x0000001007071212 */ /* 0x004fc600078e3cff */
[----:B------:R-:W2:Y:S01]  /*0fa0*/  @P0 LDG.E R18, desc[UR16][R22.64+0x128] ;  /* 0x0001281016120981 */ /* 0x000ea2000c1e1900 */
[----:B---3--:R-:W-:-:S03]  /*0fb0*/  @P1 LOP3.LUT R5, R5, R10, RZ, 0x3c, !PT ;  /* 0x0000000a05051212 */ /* 0x008fc600078e3cff */
[----:B------:R-:W3:Y:S01]  /*0fc0*/  @P0 LDG.E R16, desc[UR16][R22.64+0x118] ;  /* 0x0001181016100981 */ /* 0x000ee2000c1e1900 */
[----:B----4-:R-:W-:-:S03]  /*0fd0*/  @P1 LOP3.LUT R2, R2, R15, RZ, 0x3c, !PT ;  /* 0x0000000f02021212 */ /* 0x010fc600078e3cff */
[----:B------:R-:W4:Y:S04]  /*0fe0*/  @P0 LDG.E R10, desc[UR16][R22.64+0x120] ;  /* 0x00012010160a0981 */ /* 0x000f28000c1e1900 */
[----:B------:R-:W2:Y:S01]  /*0ff0*/  @P0 LDG.E R15, desc[UR16][R22.64+0x124] ;  /* 0x00012410160f0981 */ /* 0x000ea2000c1e1900 */
[----:B------:R-:W-:Y:S02]  /*1000*/  @P1 LOP3.LUT R4, R4, R29, RZ, 0x3c, !PT ;  /* 0x0000001d04041212 */ /* 0x000fe400078e3cff */
[----:B------:R-:W-:Y:S01]  /*1010*/  @P1 LOP3.LUT R3, R3, R14, RZ, 0x3c, !PT ;  /* 0x0000000e03031212 */ /* 0x000fe200078e3cff */
[----:B------:R-:W-:-:S05]  /*1020*/  IMAD.MOV.U32 R14, RZ, RZ, 0x8000 ;  /* 0x00008000ff0e7424 */ /* 0x000fca00078e00ff */
[----:B------:R-:W-:-:S04]  /*1030*/  SHF.L.U32 R29, R14, R17, RZ ;  /* 0x000000110e1d7219 */ /* 0x000fc800000006ff */
[----:B------:R-:W-:Y:S02]  /*1040*/  LOP3.LUT P1, RZ, R0, R29, RZ, 0xc0, !PT ;  /* 0x0000001d00ff7212 */ /* 0x000fe4000782c0ff */
[----:B------:R-:W-:-:S11]  /*1050*/  @P0 LOP3.LUT R4, R4, R27, RZ, 0x3c, !PT ;  /* 0x0000001b04040212 */ /* 0x000fd600078e3cff */
[----:B------:R-:W2:Y:S04]  /*1060*/  @P1 LDG.E R14, desc[UR16][R22.64+0x134] ;  /* 0x00013410160e1981 */ /* 0x000ea8000c1e1900 */
[----:B------:R-:W2:Y:S01]  /*1070*/  @P1 LDG.E R27, desc[UR16][R22.64+0x138] ;  /* 0x00013810161b1981 */ /* 0x000ea2000c1e1900 */
[----:B---3--:R-:W-:-:S03]  /*1080*/  @P0 LOP3.LUT R7, R7, R16, RZ, 0x3c, !PT ;  /* 0x0000001007070212 */ /* 0x008fc600078e3cff */
[----:B------:R-:W3:Y:S01]  /*1090*/  @P1 LDG.E R16, desc[UR16][R22.64+0x12c] ;  /* 0x00012c1016101981 */ /* 0x000ee2000c1e1900 */
[----:B----4-:R-:W-:-:S03]  /*10a0*/  @P0 LOP3.LUT R5, R5, R10, RZ, 0x3c, !PT ;  /* 0x0000000a05050212 */ /* 0x010fc600078e3cff */
[----:B------:R-:W4:Y:S01]  /*10b0*/  @P1 LDG.E R10, desc[UR16][R22.64+0x13c] ;  /* 0x00013c10160a1981 */ /* 0x000f22000c1e1900 */
[----:B--2---:R-:W-:-:S03]  /*10c0*/  @P0 LOP3.LUT R2, R2, R15, RZ, 0x3c, !PT ;  /* 0x0000000f02020212 */ /* 0x004fc600078e3cff */
[----:B------:R-:W2:Y:S01]  /*10d0*/  @P1 LDG.E R15, desc[UR16][R22.64+0x130] ;  /* 0x00013010160f1981 */ /* 0x000ea2000c1e1900 */
[----:B------:R-:W-:Y:S01]  /*10e0*/  VIADD R17, R17, 0x10 ;  /* 0x0000001011117836 */ /* 0x000fe20000000000 */
[----:B------:R-:W-:-:S04]  /*10f0*/  @P0 LOP3.LUT R3, R3, R18, RZ, 0x3c, !PT ;  /* 0x0000001203030212 */ /* 0x000fc800078e3cff */
[----:B------:R-:W-:Y:S02]  /*1100*/  ISETP.NE.AND P0, PT, R17, 0x20, PT ;  /* 0x000000201100780c */ /* 0x000fe40003f05270 */
[----:B------:R-:W-:Y:S02]  /*1110*/  @P1 LOP3.LUT R5, R5, R14, RZ, 0x3c, !PT ;  /* 0x0000000e05051212 */ /* 0x000fe400078e3cff */
[----:B------:R-:W-:Y:S02]  /*1120*/  @P1 LOP3.LUT R2, R2, R27, RZ, 0x3c, !PT ;  /* 0x0000001b02021212 */ /* 0x000fe400078e3cff */
[----:B---3--:R-:W-:Y:S02]  /*1130*/  @P1 LOP3.LUT R7, R7, R16, RZ, 0x3c, !PT ;  /* 0x0000001007071212 */ /* 0x008fe400078e3cff */
[----:B----4-:R-:W-:Y:S02]  /*1140*/  @P1 LOP3.LUT R3, R3, R10, RZ, 0x3c, !PT ;  /* 0x0000000a03031212 */ /* 0x010fe400078e3cff */
[----:B--2---:R-:W-:-:S03]  /*1150*/  @P1 LOP3.LUT R4, R4, R15, RZ, 0x3c, !PT ;  /* 0x0000000f04041212 */ /* 0x004fc600078e3cff */
[----:B------:R-:W-:Y:S05]  /*1160*/  @P0 BRA `(.L_x_93) ;  /* 0xfffffff000a00947 */ /* 0x000fea000383ffff */
[----:B------:R-:W-:-:S04]  /*1170*/  IADD3 R20, R20, 0x1, RZ ;  /* 0x0000000114147810 */ /* 0x000fc80007ffe0ff */
[----:B------:R-:W-:-:S13]  /*1180*/  ISETP.GE.U32.AND P0, PT, R20, 0x5, PT ;  /* 0x000000051400780c */ /* 0x000fda0003f06070 */
[----:B------:R-:W-:Y:S05]  /*1190*/  @!P0 BRA `(.L_x_94) ;  /* 0xfffffff000748947 */ /* 0x000fea000383ffff */
[----:B------:R-:W-:Y:S01]  /*11a0*/  VIADD R19, R19, 0x1 ;  /* 0x0000000113137836 */ /* 0x000fe20000000000 */
[----:B------:R-:W-:Y:S01]  /*11b0*/  LOP3.LUT R0, R11, 0x3, RZ, 0xc0, !PT ;  /* 0x000000030b007812 */ /* 0x000fe200078ec0ff */
[----:B------:R0:W-:Y:S03]  /*11c0*/  STL [R1+0x34], R7 ;  /* 0x0000340701007387 */ /* 0x0001e60000100800 */
[----:B------:R-:W-:Y:S01]  /*11d0*/  ISETP.GT.U32.AND P0, PT, R0, R19, PT ;  /* 0x000000130000720c */ /* 0x000fe20003f04070 */
[----:B------:R0:W-:Y:S03]  /*11e0*/  STL.64 [R1+0x38], R4 ;  /* 0x0000380401007387 */ /* 0x0001e60000100a00 */
[----:B------:R-:W-:Y:S01]  /*11f0*/  ISETP.GT.U32.AND.EX P0, PT, RZ, RZ, PT, P0 ;  /* 0x000000ffff00720c */ /* 0x000fe20003f04100 */
[----:B------:R0:W-:-:S12]  /*1200*/  STL.64 [R1+0x40], R2 ;  /* 0x0000400201007387 */ /* 0x0001d80000100a00 */
[----:B------:R-:W-:Y:S05]  /*1210*/  @P0 BRA `(.L_x_95) ;  /* 0xfffffff000440947 */ /* 0x000fea000383ffff */
.L_x_92:
[----:B------:R-:W-:Y:S05]  /*1220*/  BSYNC B0 ;  /* 0x0000000000007941 */ /* 0x000fea0003800000 */
.L_x_91:
[--C-:B------:R-:W-:Y:S01]  /*1230*/  SHF.R.U64 R11, R11, 0x2, R8.reuse ;  /* 0x000000020b0b7819 */ /* 0x100fe20000001208 */
[----:B------:R-:W-:Y:S01]  /*1240*/  VIADD R21, R21, 0x1 ;  /* 0x0000000115157836 */ /* 0x000fe20000000000 */
[----:B------:R-:W-:Y:S02]  /*1250*/  SHF.R.U32.HI R8, RZ, 0x2, R8 ;  /* 0x00000002ff087819 */ /* 0x000fe40000011608 */
[----:B------:R-:W-:-:S04]  /*1260*/  ISETP.NE.U32.AND P0, PT, R11, RZ, PT ;  /* 0x000000ff0b00720c */ /* 0x000fc80003f05070 */
[----:B------:R-:W-:-:S13]  /*1270*/  ISETP.NE.AND.EX P0, PT, R8, RZ, PT, P0 ;  /* 0x000000ff0800720c */ /* 0x000fda0003f05300 */
[----:B------:R-:W-:Y:S05]  /*1280*/  @!P0 BRA `(.L_x_90) ;  /* 0x0000000000048947 */ /* 0x000fea0003800000 */
[----:B------:R-:W-:Y:S05]  /*1290*/  BRA `(.L_x_96) ;  /* 0xfffffff000147947 */ /* 0x000fea000383ffff */
.L_x_90:
[----:B------:R-:W-:Y:S05]  /*12a0*/  BSYNC B1 ;  /* 0x0000000000017941 */ /* 0x000fea0003800000 */
.L_x_89:
[----:B------:R-:W-:Y:S01]  /*12b0*/  ULDC.64 UR4, c[0x0][0x218] ;  /* 0x0000860000047ab9 */ /* 0x000fe20000000a00 */
[----:B------:R2:W-:Y:S01]  /*12c0*/  STL.64 [R1+0x48], RZ ;  /* 0x000048ff01007387 */ /* 0x0005e20000100a00 */
[----:B------:R-:W-:-:S03]  /*12d0*/  ISETP.GE.U32.AND P0, PT, R13, UR4, PT ;  /* 0x000000040d007c0c */ /* 0x000fc6000bf06070 */
[----:B------:R2:W-:Y:S01]  /*12e0*/  STL [R1+0x50], RZ ;  /* 0x000050ff01007387 */ /* 0x0005e20000100800 */
[----:B------:R-:W-:-:S03]  /*12f0*/  ISETP.GE.U32.AND.EX P0, PT, R12, UR5, PT, P0 ;  /* 0x000000050c007c0c */ /* 0x000fc6000bf06100 */
[----:B------:R2:W-:Y:S10]  /*1300*/  STL.64 [R1+0x58], RZ ;  /* 0x000058ff01007387 */ /* 0x0005f40000100a00 */
[----:B------:R-:W-:Y:S05]  /*1310*/  @P0 EXIT ;  /* 0x000000000000094d */ /* 0x000fea0003800000 */
[----:B-1----:R-:W1:Y:S01]  /*1320*/  LDC R0, c[0x0][0x230] ;  /* 0x00008c00ff007b82 */ /* 0x002e620000000800 */
[----:B------:R-:W-:Y:S01]  /*1330*/  BSSY B2, `(.L_x_97) ;  /* 0x000008f000027945 */ /* 0x000fe20003800000 */
[----:B------:R-:W-:Y:S01]  /*1340*/  ULDC UR4, c[0x0][0x0] ;  /* 0x0000000000047ab9 */ /* 0x000fe20000000800 */
[----:B------:R-:W-:Y:S01]  /*1350*/  MOV R16, R4 ;  /* 0x0000000400107202 */ /* 0x000fe20000000f00 */
[----:B------:R-:W-:Y:S01]  /*1360*/  IMAD.MOV.U32 R18, RZ, RZ, R2 ;  /* 0x000000ffff127224 */ /* 0x000fe200078e0002 */
[----:B------:R-:W-:Y:S01]  /*1370*/  MOV R17, R5 ;  /* 0x0000000500117202 */ /* 0x000fe20000000f00 */
[----:B------:R-:W-:Y:S01]  /*1380*/  ULDC.64 UR6, c[0x0][0x238] ;  /* 0x00008e0000067ab9 */ /* 0x000fe20000000a00 */
[----:B------:R-:W-:Y:S01]  /*1390*/  MOV R19, R3 ;  /* 0x0000000300137202 */ /* 0x000fe20000000f00 */
[----:B------:R-:W3:Y:S01]  /*13a0*/  LDC.64 R14, c[0x0][0x228] ;  /* 0x00008a00ff0e7b82 */ /* 0x000ee20000000a00 */
[----:B------:R-:W-:Y:S01]  /*13b0*/  ULDC UR12, c[0x0][0xc] ;  /* 0x00000300000c7ab9 */ /* 0x000fe20000000800 */
[----:B------:R-:W-:Y:S01]  /*13c0*/  IMAD.MOV.U32 R20, RZ, RZ, R7 ;  /* 0x000000ffff147224 */ /* 0x000fe200078e0007 */
[----:B------:R-:W-:Y:S01]  /*13d0*/  DSETP.LT.AND P4, PT, RZ, UR6, PT ;  /* 0x00000006ff007e2a */ /* 0x000fe2000bf81000 */
[----:B------:R-:W-:Y:S01]  /*13e0*/  UIMAD UR12, UR4, UR12, URZ ;  /* 0x0000000c040c72a4 */ /* 0x000fe2000f8e023f */
[----:B------:R-:W-:Y:S01]  /*13f0*/  ULDC.64 UR14, c[0x0][0x238] ;  /* 0x00008e00000e7ab9 */ /* 0x000fe20000000a00 */
[----:B------:R-:W-:-:S02]  /*1400*/  ULDC UR8, c[0x0][0x248] ;  /* 0x0000920000087ab9 */ /* 0x000fc40000000800 */
[----:B------:R-:W4:Y:S01]  /*1410*/  LDC.64 R8, c[0x0][0x228] ;  /* 0x00008a00ff087b82 */ /* 0x000f220000000a00 */
[----:B------:R-:W-:Y:S01]  /*1420*/  ULDC UR10, c[0x0][0x240] ;  /* 0x00009000000a7ab9 */ /* 0x000fe20000000800 */
[----:B------:R-:W-:Y:S01]  /*1430*/  ULDC UR9, c[0x0][0x244] ;  /* 0x0000910000097ab9 */ /* 0x000fe20000000800 */
[----:B------:R-:W-:Y:S01]  /*1440*/  UMOV UR11, URZ ;  /* 0x0000003f000b7c82 */ /* 0x000fe20008000000 */
[----:B------:R-:W-:Y:S01]  /*1450*/  ULDC.64 UR4, c[0x0][0x218] ;  /* 0x0000860000047ab9 */ /* 0x000fe20000000a00 */
[----:B------:R-:W-:Y:S01]  /*1460*/  ULDC.64 UR6, c[0x0][0x210] ;  /* 0x0000840000067ab9 */ /* 0x000fe20000000a00 */
[----:B-1----:R-:W-:Y:S01]  /*1470*/  ISETP.GT.AND P3, PT, R0, -0x1, PT ;  /* 0xffffffff0000780c */ /* 0x002fe20003f64270 */
[----:B---3--:R-:W-:-:S12]  /*1480*/  FADD R14, -R14, R15 ;  /* 0x0000000f0e0e7221 */ /* 0x008fd80000000100 */
.L_x_105:
[----:B------:R-:W-:Y:S01]  /*1490*/  MOV R10, R17 ;  /* 0x00000011000a7202 */ /* 0x000fe20000000f00 */
[----:B0-----:R-:W-:Y:S01]  /*14a0*/  IMAD.MOV.U32 R4, RZ, RZ, R19 ;  /* 0x000000ffff047224 */ /* 0x001fe200078e0013 */
[----:B------:R-:W-:Y:S01]  /*14b0*/  MOV R15, R16 ;  /* 0x00000010000f7202 */ /* 0x000fe20000000f00 */
[----:B------:R-:W-:Y:S01]  /*14c0*/  IMAD.MOV.U32 R11, RZ, RZ, R18 ;  /* 0x000000ffff0b7224 */ /* 0x000fe200078e0012 */
[----:B------:R-:W-:Y:S04]  /*14d0*/  BSSY B1, `(.L_x_98) ;  /* 0x0000066000017945 */ /* 0x000fe80003800000 */
[----:B-1----:R-:W-:Y:S05]  /*14e0*/  @!P4 BRA `(.L_x_99) ;  /* 0x00000000004cc947 */ /* 0x002fea0003800000 */
[----:B------:R-:W-:Y:S01]  /*14f0*/  SHF.R.U32.HI R7, RZ, 0x2, R20 ;  /* 0x00000002ff077819 */ /* 0x000fe20000011614 */
[----:B------:R-:W-:Y:S01]  /*1500*/  IMAD.SHL.U32 R5, R19, 0x10, RZ ;  /* 0x0000001013057824 */ /* 0x000fe200078e00ff */
[----:B------:R-:W-:Y:S01]  /*1510*/  IADD3 R6, R6, 0x587c5, RZ ;  /* 0x000587c506067810 */ /* 0x000fe20007ffe0ff */
[----:B------:R-:W-:Y:S01]  /*1520*/  HFMA2.MMA R3, -RZ, RZ, 0.1171875, 0 ;  /* 0x2f800000ff037435 */ /* 0x000fe200000001ff */
[----:B------:R-:W-:Y:S01]  /*1530*/  LOP3.LUT R7, R7, R20, RZ, 0x3c, !PT ;  /* 0x0000001407077212 */ /* 0x000fe200078e3cff */
[----:B------:R-:W-:Y:S01]  /*1540*/  IMAD.MOV.U32 R15, RZ, RZ, R17 ;  /* 0x000000ffff0f7224 */ /* 0x000fe200078e0011 */
[----:B------:R-:W-:Y:S04]  /*1550*/  MOV R20, R16 ;  /* 0x0000001000147202 */ /* 0x000fe80000000f00 */
[----:B------:R-:W-:Y:S05]  /*1560*/  IMAD.SHL.U32 R10, R7, 0x2, RZ ;  /* 0x00000002070a7824 */ /* 0x000fea00078e00ff */
[----:B------:R-:W-:Y:S04]  /*1570*/  LOP3.LUT R10, R19, R10, R7, 0x96, !PT ;  /* 0x0000000a130a7212 */ /* 0x000fe800078e9607 */
[----:B------:R-:W-:Y:S05]  /*1580*/  LOP3.LUT R4, R10, R5, RZ, 0x3c, !PT ;  /* 0x000000050a047212 */ /* 0x000fea00078e3cff */
[----:B------:R-:W-:Y:S05]  /*1590*/  IMAD.IADD R2, R4, 0x1, R6 ;  /* 0x0000000104027824 */ /* 0x000fea00078e0206 */
[----:B------:R-:W-:Y:S05]  /*15a0*/  I2FP.F32.U32 R2, R2 ;  /* 0x0000000200027245 */ /* 0x000fea0000201000 */
[----:B------:R-:W-:Y:S04]  /*15b0*/  FFMA R0, R2, R3, 1.1641532182693481445e-10 ;  /* 0x2f00000002007423 */ /* 0x000fe80000000003 */
[----:B------:R-:W0:Y:S02]  /*15c0*/  F2F.F64.F32 R10, R0 ;  /* 0x00000000000a7310 */ /* 0x000e240000201800 */
[----:B0-----:R-:W-:Y:S01]  /*15d0*/  DSETP.GEU.AND P0, PT, R10, UR14, PT ;  /* 0x0000000e0a007e2a */ /* 0x001fe2000bf0e000 */
[----:B------:R-:W-:Y:S01]  /*15e0*/  MOV R10, R18 ;  /* 0x00000012000a7202 */ /* 0x000fe20000000f00 */
[----:B------:R-:W-:Y:S11]  /*15f0*/  IMAD.MOV.U32 R11, RZ, RZ, R19 ;  /* 0x000000ffff0b7224 */ /* 0x000ff600078e0013 */
[----:B------:R-:W-:Y:S01]  /*1600*/  @!UPT UIADD3 URZ, URZ, URZ, URZ ;  /* 0x0000003f3f3ff290 */ /* 0x000fe2000fffe03f */
[----:B------:R-:W-:Y:S05]  /*1610*/  @!P0 BRA `(.L_x_100) ;  /* 0x00000004002c8947 */ /* 0x000fea0003800000 */
.L_x_99:
[----:B------:R-:W-:Y:S02]  /*1620*/  SHF.R.U32.HI R7, RZ, 0x2, R20 ;  /* 0x00000002ff077819 */ /* 0x000fe40000011614 */
[----:B------:R-:W-:Y:S02]  /*1630*/  IADD3 R6, R6, 0x587c5, RZ ;  /* 0x000587c506067810 */ /* 0x000fe40007ffe0ff */
[----:B------:R-:W-:Y:S01]  /*1640*/  LOP3.LUT R16, R7, R20, RZ, 0x3c, !PT ;  /* 0x0000001407107212 */ /* 0x000fe200078e3cff */
[----:B------:R-:W-:Y:S01]  /*1650*/  IMAD.SHL.U32 R7, R4, 0x10, RZ ;  /* 0x0000001004077824 */ /* 0x000fe200078e00ff */
[----:B------:R-:W-:Y:S03]  /*1660*/  MOV R3, 0x2f800000 ;  /* 0x2f80000000037802 */ /* 0x000fe60000000f00 */
[----:B------:R-:W-:Y:S05]  /*1670*/  IMAD.SHL.U32 R17, R16, 0x2, RZ ;  /* 0x0000000210117824 */ /* 0x000fea00078e00ff */
[----:B------:R-:W-:Y:S04]  /*1680*/  LOP3.LUT R16, R4, R17, R16, 0x96, !PT ;  /* 0x0000001104107212 */ /* 0x000fe800078e9610 */
[----:B------:R-:W-:Y:S05]  /*1690*/  LOP3.LUT R5, R16, R7, RZ, 0x3c, !PT ;  /* 0x0000000710057212 */ /* 0x000fea00078e3cff */
[----:B------:R-:W-:Y:S05]  /*16a0*/  IMAD.IADD R2, R5, 0x1, R6 ;  /* 0x0000000105027824 */ /* 0x000fea00078e0206 */
[----:B------:R-:W-:Y:S05]  /*16b0*/  I2FP.F32.U32 R2, R2 ;  /* 0x0000000200027245 */ /* 0x000fea0000201000 */
[----:B------:R-:W-:Y:S04]  /*16c0*/  FFMA R0, R2, R3, 1.1641532182693481445e-10 ;  /* 0x2f00000002007423 */ /* 0x000fe80000000003 */
[----:B----4-:R-:W-:Y:S05]  /*16d0*/  FFMA R16, -R0, R8, R9 ;  /* 0x0000000800107223 */ /* 0x010fea0000000109 */
[----:B------:R-:W-:Y:S01]  /*16e0*/  @!P3 F2FP.F16.F32.PACK_AB R7, RZ, R16 ;  /* 0x00000010ff07b23e */ /* 0x000fe200000000ff */
[----:B------:R-:W-:Y:S06]  /*16f0*/  @!P3 BRA `(.L_x_101) ;  /* 0x0000000000bcb947 */ /* 0x000fec0003800000 */
[----:B------:R-:W-:Y:S01]  /*1700*/  MOV R7, 0x80000000 ;  /* 0x8000000000077802 */ /* 0x000fe20000000f00 */
[----:B------:R-:W-:Y:S01]  /*1710*/  HFMA2.MMA R0, -RZ, RZ, 0, 0 ;  /* 0x00000000ff007435 */ /* 0x000fe200000001ff */
[----:B------:R-:W-:Y:S01]  /*1720*/  FMUL R2, R16, UR10 ;  /* 0x0000000a10027c20 */ /* 0x000fe20008400000 */
[----:B------:R-:W-:Y:S04]  /*1730*/  BSSY B0, `(.L_x_102) ;  /* 0x0000026000007945 */ /* 0x000fe80003800000 */
[----:B------:R-:W-:Y:S11]  /*1740*/  FSETP.GTU.AND P0, PT, |R2|, +INF , PT ;  /* 0x7f8000000200780b */ /* 0x000ff60003f0c200 */
[----:B------:R-:W-:Y:S02]  /*1750*/  @!UPT UIADD3 URZ, URZ, URZ, URZ ;  /* 0x0000003f3f3ff290 */ /* 0x000fe4000fffe03f */
[----:B------:R-:W-:Y:S05]  /*1760*/  @P0 BRA `(.L_x_103) ;  /* 0x0000000000880947 */ /* 0x000fea0003800000 */
[----:B------:R-:W-:Y:S01]  /*1770*/  FSETP.GE.AND P0, PT, R2, 9.22337203685477580800e+18, PT ;  /* 0x5f0000000200780b */ /* 0x000fe20003f06000 */
[----:B------:R-:W-:Y:S01]  /*1780*/  IMAD.MOV.U32 R0, RZ, RZ, -0x1 ;  /* 0xffffffffff007424 */ /* 0x000fe200078e00ff */
[----:B------:R-:W-:Y:S11]  /*1790*/  MOV R7, 0x7fffffff ;  /* 0x7fffffff00077802 */ /* 0x000ff60000000f00 */
[----:B------:R-:W-:Y:S05]  /*17a0*/  @P0 BRA `(.L_x_103) ;  /* 0x0000000000780947 */ /* 0x000fea0003800000 */
[----:B------:R-:W-:Y:S01]  /*17b0*/  HFMA2.MMA R7, -RZ, RZ, -0.0 , 0 ;  /* 0x80000000ff077435 */ /* 0x000fe200000001ff */
[----:B------:R-:W-:Y:S01]  /*17c0*/  FSETP.GTU.AND P0, PT, R2, -9.22337203685477580800e+18, PT ;  /* 0xdf0000000200780b */ /* 0x000fe20003f0c000 */
[----:B------:R-:W-:Y:S11]  /*17d0*/  IMAD.MOV.U32 R0, RZ, RZ, RZ ;  /* 0x000000ffff007224 */ /* 0x000ff600078e00ff */
[----:B------:R-:W-:Y:S01]  /*17e0*/  @!UPT UIADD3 URZ, URZ, URZ, URZ ;  /* 0x0000003f3f3ff290 */ /* 0x000fe2000fffe03f */
[----:B------:R-:W-:Y:S05]  /*17f0*/  @!P0 BRA `(.L_x_103) ;  /* 0x0000000000648947 */ /* 0x000fea0003800000 */
[----:B------:R-:W-:Y:S01]  /*1800*/  SHF.R.U32.HI R3, RZ, 0x17, R2 ;  /* 0x00000017ff037819 */ /* 0x000fe20000011602 */
[----:B------:R-:W-:Y:S02]  /*1810*/  IMAD.SHL.U32 R16, R2, 0x100, RZ ;  /* 0x0000010002107824 */ /* 0x000fe400078e00ff */
[----:B------:R-:W-:Y:S01]  /*1820*/  IMAD.U32 R7, RZ, RZ, UR11 ;  /* 0x0000000bff077e24 */ /* 0x000fe2000f8e00ff */
[----:B------:R-:W-:Y:S01]  /*1830*/  LOP3.LUT R3, R3, 0xff, RZ, 0xc0, !PT ;  /* 0x000000ff03037812 */ /* 0x000fe200078ec0ff */
[----:B------:R-:W-:Y:S01]  /*1840*/  IMAD.U32 R0, RZ, RZ, UR11 ;  /* 0x0000000bff007e24 */ /* 0x000fe2000f8e00ff */
[----:B------:R-:W-:Y:S01]  /*1850*/  SHF.R.U32.HI R16, RZ, 0x1, R16 ;  /* 0x00000001ff107819 */ /* 0x000fe20000011610 */
[----:B------:R-:W-:Y:S01]  /*1860*/  IMAD.MOV.U32 R17, RZ, RZ, RZ ;  /* 0x000000ffff117224 */ /* 0x000fe200078e00ff */
[----:B------:R-:W-:Y:S02]  /*1870*/  IADD3 R3, -R3, 0xbd, RZ ;  /* 0x000000bd03037810 */ /* 0x000fe40007ffe1ff */
[----:B------:R-:W-:Y:S02]  /*1880*/  LOP3.LUT R16, R16, 0x40000000, RZ, 0xfc, !PT ;  /* 0x4000000010107812 */ /* 0x000fe400078efcff */
[C---:B------:R-:W-:Y:S11]  /*1890*/  ISETP.GT.AND P1, PT, R3.reuse, 0x3f, PT ;  /* 0x0000003f0300780c */ /* 0x040ff60003f24270 */
[----:B------:R-:W-:Y:S02]  /*18a0*/  @!UPT UIADD3 URZ, URZ, URZ, URZ ;  /* 0x0000003f3f3ff290 */ /* 0x000fe4000fffe03f */
[C---:B------:R-:W-:Y:S02]  /*18b0*/  @!P1 IADD3 R18, -R3.reuse, 0x40, RZ ;  /* 0x0000004003129810 */ /* 0x040fe40007ffe1ff */
[----:B------:R-:W-:Y:S02]  /*18c0*/  @!P1 ISETP.NE.AND P0, PT, R3, RZ, PT ;  /* 0x000000ff0300920c */ /* 0x000fe40003f05270 */
[--C-:B------:R-:W-:Y:S01]  /*18d0*/  @!P1 SHF.L.U64.HI R18, R7, R18, R16.reuse ;  /* 0x0000001207129219 */ /* 0x100fe20000010210 */
[----:B------:R-:W-:Y:S01]  /*18e0*/  IMAD.MOV.U32 R7, RZ, RZ, RZ ;  /* 0x000000ffff077224 */ /* 0x000fe200078e00ff */
[-CC-:B------:R-:W-:Y:S02]  /*18f0*/  @!P1 SHF.R.U64 R17, R0, R3.reuse, R16.reuse ;  /* 0x0000000300119219 */ /* 0x180fe40000001210 */
[----:B------:R-:W-:Y:S02]  /*1900*/  @!P1 SHF.R.U32.HI R7, RZ, R3, R16 ;  /* 0x00000003ff079219 */ /* 0x000fe40000011610 */
[----:B------:R-:W-:Y:S02]  /*1910*/  @!P1 SEL R16, R18, RZ, P0 ;  /* 0x000000ff12109207 */ /* 0x000fe40000000000 */
[----:B------:R-:W-:Y:S02]  /*1920*/  ISETP.GE.AND P1, PT, R2, RZ, PT ;  /* 0x000000ff0200720c */ /* 0x000fe40003f26270 */
[----:B------:R-:W-:Y:S05]  /*1930*/  LEA.HI R17, P0, R16, R17, RZ, 0x1 ;  /* 0x0000001110117211 */ /* 0x000fea00078108ff */
[----:B------:R-:W-:Y:S01]  /*1940*/  IMAD.X R7, RZ, RZ, R7, P0 ;  /* 0x000000ffff077224 */ /* 0x000fe200000e0607 */
[-C--:B------:R-:W-:Y:S04]  /*1950*/  IADD3 R0, P0, RZ, -R17.reuse, RZ ;  /* 0x80000011ff007210 */ /* 0x080fe80007f1e0ff */
[----:B------:R-:W-:Y:S01]  /*1960*/  SEL R0, R0, R17, !P1 ;  /* 0x0000001100007207 */ /* 0x000fe20004800000 */
[----:B------:R-:W-:Y:S05]  /*1970*/  IMAD.X R2, RZ, RZ, ~R7, P0 ;  /* 0x000000ffff027224 */ /* 0x000fea00000e0e07 */
[----:B------:R-:W-:Y:S02]  /*1980*/  SEL R7, R2, R7, !P1 ;  /* 0x0000000702077207 */ /* 0x000fe40004800000 */
.L_x_103:
[----:B------:R-:W-:Y:S05]  /*1990*/  BSYNC B0 ;  /* 0x0000000000007941 */ /* 0x000fea0003800000 */
.L_x_102:
[----:B------:R-:W-:Y:S02]  /*19a0*/  MOV R16, R0 ;  /* 0x0000000000107202 */ /* 0x000fe40000000f00 */
[----:B------:R-:W-:Y:S04]  /*19b0*/  MOV R17, R7 ;  /* 0x0000000700117202 */ /* 0x000fe80000000f00 */
[----:B------:R-:W0:Y:S02]  /*19c0*/  I2F.S64 R16, R16 ;  /* 0x0000001000107312 */ /* 0x000e240000301400 */
[----:B0-----:R-:W-:Y:S05]  /*19d0*/  FMUL R7, R16, UR9 ;  /* 0x0000000910077c20 */ /* 0x001fea0008400000 */
[----:B------:R-:W-:Y:S07]  /*19e0*/  F2FP.F16.F32.PACK_AB R7, RZ, R7 ;  /* 0x00000007ff07723e */ /* 0x000fee00000000ff */
.L_x_101:
[----:B------:R-:W-:Y:S05]  /*19f0*/  HSETP2.NEU.AND P0, PT, R7.H0_H0, RZ.H0_H0, PT ;  /* 0x200000ff07007234 */ /* 0x000fea0003f0d800 */
[----:B------:R-:W-:Y:S11]  /*1a00*/  ISETP.GT.OR P0, PT, RZ, UR8, P0 ;  /* 0x00000008ff007c0c */ /* 0x000ff60008704670 */
[----:B------:R-:W-:Y:S02]  /*1a10*/  @!UPT UIADD3 URZ, URZ, URZ, URZ ;  /* 0x0000003f3f3ff290 */ /* 0x000fe4000fffe03f */
[----:B------:R-:W-:Y:S05]  /*1a20*/  @P0 BRA `(.L_x_104) ;  /* 0x0000000000400947 */ /* 0x000fea0003800000 */
[C---:B------:R-:W-:Y:S11]  /*1a30*/  FSETP.GT.AND P2, PT, R16.reuse, RZ, PT ;  /* 0x000000ff1000720b */ /* 0x040ff60003f44000 */
[----:B------:R-:W-:Y:S02]  /*1a40*/  @!UPT UIADD3 URZ, URZ, URZ, URZ ;  /* 0x0000003f3f3ff290 */ /* 0x000fe4000fffe03f */
[C---:B------:R-:W-:Y:S01]  /*1a50*/  @!P2 FADD R3, R16.reuse, -1 ;  /* 0xbf8000001003a421 */ /* 0x040fe20000000000 */
[----:B------:R-:W-:Y:S04]  /*1a60*/  @P2 FADD R16, R16, 1 ;  /* 0x3f80000010102421 */ /* 0x000fe80000000000 */
[----:B------:R-:W-:Y:S02]  /*1a70*/  @!P2 FSETP.GEU.AND P1, PT, R14, R3, PT ;  /* 0x000000030e00a20b */ /* 0x000fe40003f2e000 */
[CC--:B------:R-:W-:Y:S02]  /*1a80*/  @P2 FSETP.GEU.AND P0, PT, R16.reuse, R9.reuse, PT ;  /* 0x000000091000220b */ /* 0x0c0fe40003f0e000 */
[----:B------:R-:W-:Y:S02]  /*1a90*/  @!P2 FSEL R7, R3, R14, !P1 ;  /* 0x0000000e0307a208 */ /* 0x000fe40004800000 */
[----:B------:R-:W-:Y:S04]  /*1aa0*/  @P2 FSEL R7, R16, R9, !P0 ;  /* 0x0000000910072208 */ /* 0x000fe80004000000 */
[----:B------:R-:W-:Y:S01]  /*1ab0*/  F2FP.F16.F32.PACK_AB R7, RZ, R7 ;  /* 0x00000007ff07723e */ /* 0x000fe200000000ff */
[----:B------:R-:W-:Y:S05]  /*1ac0*/  BRA `(.L_x_104) ;  /* 0x0000000000187947 */ /* 0x000fea0003800000 */
.L_x_100:
[----:B------:R-:W-:Y:S01]  /*1ad0*/  MOV R11, R18 ;  /* 0x00000012000b7202 */ /* 0x000fe20000000f00 */
[----:B------:R-:W-:Y:S01]  /*1ae0*/  IMAD.MOV.U32 R5, RZ, RZ, R4 ;  /* 0x000000ffff057224 */ /* 0x000fe200078e0004 */
[----:B------:R-:W-:Y:S01]  /*1af0*/  MOV R15, R16 ;  /* 0x00000010000f7202 */ /* 0x000fe20000000f00 */
[----:B------:R-:W-:Y:S01]  /*1b00*/  IMAD.MOV.U32 R7, RZ, RZ, 0x7fff ;  /* 0x00007fffff077424 */ /* 0x000fe200078e00ff */
[----:B------:R-:W-:Y:S01]  /*1b10*/  MOV R4, R19 ;  /* 0x0000001300047202 */ /* 0x000fe20000000f00 */
[----:B------:R-:W-:Y:S02]  /*1b20*/  IMAD.MOV.U32 R10, RZ, RZ, R17 ;  /* 0x000000ffff0a7224 */ /* 0x000fe400078e0011 */
.L_x_104:
[----:B------:R-:W-:Y:S05]  /*1b30*/  BSYNC B1 ;  /* 0x0000000000017941 */ /* 0x000fea0003800000 */
.L_x_98:
[C---:B------:R-:W-:Y:S01]  /*1b40*/  LEA R2, P0, R13.reuse, UR6, 0x1 ;  /* 0x000000060d027c11 */ /* 0x040fe2000f8008ff */
[----:B------:R-:W-:Y:S01]  /*1b50*/  IMAD.MOV.U32 R19, RZ, RZ, R5 ;  /* 0x000000ffff137224 */ /* 0x000fe200078e0005 */
[----:B------:R-:W-:Y:S01]  /*1b60*/  MOV R17, R11 ;  /* 0x0000000b00117202 */ /* 0x000fe20000000f00 */
[----:B------:R-:W-:Y:S01]  /*1b70*/  IMAD.MOV.U32 R18, RZ, RZ, R4 ;  /* 0x000000ffff127224 */ /* 0x000fe200078e0004 */
[C---:B------:R-:W-:Y:S01]  /*1b80*/  LEA.HI.X R3, R13.reuse, UR7, R12, 0x1, P0 ;  /* 0x000000070d037c11 */ /* 0x040fe200080f0c0c */
[----:B------:R-:W-:Y:S01]  /*1b90*/  IMAD.MOV.U32 R16, RZ, RZ, R10 ;  /* 0x000000ffff107224 */ /* 0x000fe200078e000a */
[----:B------:R-:W-:Y:S02]  /*1ba0*/  IADD3 R13, P0, R13, UR12, RZ ;  /* 0x0000000c0d0d7c10 */ /* 0x000fe4000ff1e0ff */
[----:B------:R-:W-:Y:S01]  /*1bb0*/  MOV R20, R15 ;  /* 0x0000000f00147202 */ /* 0x000fe20000000f00 */
[----:B------:R1:W-:Y:S02]  /*1bc0*/  STG.E.U16 desc[UR16][R2.64], R7 ;  /* 0x0000000702007986 */ /* 0x0003e4000c101510 */
[----:B------:R-:W-:Y:S01]  /*1bd0*/  IMAD.X R12, RZ, RZ, R12, P0 ;  /* 0x000000ffff0c7224 */ /* 0x000fe200000e060c */
[----:B------:R-:W-:Y:S04]  /*1be0*/  ISETP.GE.U32.AND P0, PT, R13, UR4, PT ;  /* 0x000000040d007c0c */ /* 0x000fe8000bf06070 */
[----:B------:R-:W-:Y:S11]  /*1bf0*/  ISETP.GE.U32.AND.EX P0, PT, R12, UR5, PT, P0 ;  /* 0x000000050c007c0c */ /* 0x000ff6000bf06100 */
[----:B------:R-:W-:Y:S02]  /*1c00*/  @!UPT UIADD3 URZ, URZ, URZ, URZ ;  /* 0x0000003f3f3ff290 */ /* 0x000fe4000fffe03f */
[----:B------:R-:W-:Y:S05]  /*1c10*/  @!P0 BRA `(.L_x_105) ;  /* 0xfffffff8001c8947 */ /* 0x000fea000383ffff */
[----:B------:R-:W-:Y:S05]  /*1c20*/  BSYNC B2 ;  /* 0x0000000000027941 */ /* 0x000fea0003800000 */
.L_x_97:
[----:B------:R-:W-:Y:S01]  /*1c30*/  MOV R14, R6 ;  /* 0x00000006000e7202 */ /* 0x000fe20000000f00 */
[----:B------:R-:W-:Y:S04]  /*1c40*/  STL.64 [R1+0x38], R10 ;  /* 0x0000380a01007387 */ /* 0x000fe80000100a00 */
[----:B------:R-:W-:Y:S04]  /*1c50*/  STL.64 [R1+0x40], R4 ;  /* 0x0000400401007387 */ /* 0x000fe80000100a00 */
[----:B------:R-:W-:Y:S01]  /*1c60*/  STL.64 [R1+0x30], R14 ;  /* 0x0000300e01007387 */ /* 0x000fe20000100a00 */
[----:B------:R-:W-:Y:S05]  /*1c70*/  EXIT ;  /* 0x000000000000794d */ /* 0x000fea0003800000 */
.L_x_106:
        /* <DEDUP_REMOVED lines=16> */
.L_x_109:


//--------------------- .nv.global.init           --------------------------
	.section	.nv.global.init,"aw",@progbits
	.align	4
.nv.global.init:
	.type		mrg32k3aM1SubSeq,@object
	.size		mrg32k3aM1SubSeq,(mrg32k3aM2SubSeq - mrg32k3aM1SubSeq)
mrg32k3aM1SubSeq:
        /*0000*/ 	.byte	0x0b, 0xcc, 0xee, 0x04, 0x73, 0x29, 0x8b, 0x6f, 0xf6, 0x53, 0x03, 0xf6, 0x23, 0xf6, 0xea, 0xda
        /* <DEDUP_REMOVED lines=125> */
	.type		mrg32k3aM2SubSeq,@object
	.size		mrg32k3aM2SubSeq,(mrg32k3aM1 - mrg32k3aM2SubSeq)
mrg32k3aM2SubSeq:
        /* <DEDUP_REMOVED lines=126> */
	.type		mrg32k3aM1,@object
	.size		mrg32k3aM1,(mrg32k3aM1Seq - mrg32k3aM1)
mrg32k3aM1:
        /* <DEDUP_REMOVED lines=144> */
	.type		mrg32k3aM1Seq,@object
	.size		mrg32k3aM1Seq,(mrg32k3aM2 - mrg32k3aM1Seq)
mrg32k3aM1Seq:
        /* <DEDUP_REMOVED lines=144> */
	.type		mrg32k3aM2,@object
	.size		mrg32k3aM2,(mrg32k3aM2Seq - mrg32k3aM2)
mrg32k3aM2:
        /* <DEDUP_REMOVED lines=144> */
	.type		mrg32k3aM2Seq,@object
	.size		mrg32k3aM2Seq,(precalc_xorwow_matrix - mrg32k3aM2Seq)
mrg32k3aM2Seq:
        /* <DEDUP_REMOVED lines=144> */
	.type		precalc_xorwow_matrix,@object
	.size		precalc_xorwow_matrix,(precalc_xorwow_offset_matrix - precalc_xorwow_matrix)
precalc_xorwow_matrix:
        /* <DEDUP_REMOVED lines=6400> */
	.type		precalc_xorwow_offset_matrix,@object
	.size		precalc_xorwow_offset_matrix,(.L_1 - precalc_xorwow_offset_matrix)
precalc_xorwow_offset_matrix:
        /* <DEDUP_REMOVED lines=6400> */
.L_1:


//--------------------- .nv.shared.reserved.0     --------------------------
	.section	.nv.shared.reserved.0,"aw",@nobits
	.weak		__nv_reservedSMEM_offset_0_alias
	.size		__nv_reservedSMEM_offset_0_alias, 0, 0
	.other		__nv_reservedSMEM_offset_0_alias,@"STO_CUDA_RESERVED_SHARED STV_DEFAULT"
__nv_reservedSMEM_offset_0_alias:
	.zero		0


//--------------------- .nv.global                --------------------------
	.section	.nv.global,"aw",@nobits
.nv.global:
	.type		_ZN30_INTERNAL_82761e33_4_k_cu_main4cute1_E,@object
	.size		_ZN30_INTERNAL_82761e33_4_k_cu_main4cute1_E,(_ZN30_INTERNAL_82761e33_4_k_cu_main4cuda3std3__45__cpo6cbeginE - _ZN30_INTERNAL_82761e33_4_k_cu_main4cute1_E)
_ZN30_INTERNAL_82761e33_4_k_cu_main4cute1_E:
	.zero		1
	.type		_ZN30_INTERNAL_82761e33_4_k_cu_main4cuda3std3__45__cpo6cbeginE,@object
	.size		_ZN30_INTERNAL_82761e33_4_k_cu_main4cuda3std3__45__cpo6cbeginE,(_ZN30_INTERNAL_82761e33_4_k_cu_main4cuda3std3__48in_placeE - _ZN30_INTERNAL_82761e33_4_k_cu_main4cuda3std3__45__cpo6cbeginE)
_ZN30_INTERNAL_82761e33_4_k_cu_main4cuda3std3__45__cpo6cbeginE:
	.zero		1
	.type		_ZN30_INTERNAL_82761e33_4_k_cu_main4cuda3std3__48in_placeE,@object
	.size		_ZN30_INTERNAL_82761e33_4_k_cu_main4cuda3std3__48in_placeE,(_ZN30_INTERNAL_82761e33_4_k_cu_main4cuda3std6ranges3__45__cpo9iter_moveE - _ZN30_INTERNAL_82761e33_4_k_cu_main4cuda3std3__48in_placeE)
_ZN30_INTERNAL_82761e33_4_k_cu_main4cuda3std3__48in_placeE:
	.zero		1
	.type		_ZN30_INTERNAL_82761e33_4_k_cu_main4cuda3std6ranges3__45__cpo9iter_moveE,@object
	.size		_ZN30_INTERNAL_82761e33_4_k_cu_main4cuda3std6ranges3__45__cpo9iter_moveE,(_ZN30_INTERNAL_82761e33_4_k_cu_main4cuda3std3__45__cpo5beginE - _ZN30_INTERNAL_82761e33_4_k_cu_main4cuda3std6ranges3__45__cpo9iter_moveE)
_ZN30_INTERNAL_82761e33_4_k_cu_main4cuda3std6ranges3__45__cpo9iter_moveE:
	.zero		1
	.type		_ZN30_INTERNAL_82761e33_4_k_cu_main4cuda3std3__45__cpo5beginE,@object
	.size		_ZN30_INTERNAL_82761e33_4_k_cu_main4cuda3std3__45__cpo5beginE,(_ZN30_INTERNAL_82761e33_4_k_cu_main4cuda3std3__432_GLOBAL__N__82761e33_4_k_cu_main6ignoreE - _ZN30_INTERNAL_82761e33_4_k_cu_main4cuda3std3__45__cpo5beginE)
_ZN30_INTERNAL_82761e33_4_k_cu_main4cuda3std3__45__cpo5beginE:
	.zero		1
	.type		_ZN30_INTERNAL_82761e33_4_k_cu_main4cuda3std3__432_GLOBAL__N__82761e33_4_k_cu_main6ignoreE,@object
	.size		_ZN30_INTERNAL_82761e33_4_k_cu_main4cuda3std3__432_GLOBAL__N__82761e33_4_k_cu_main6ignoreE,(_ZN30_INTERNAL_82761e33_4_k_cu_main4cute7productE - _ZN30_INTERNAL_82761e33_4_k_cu_main4cuda3std3__432_GLOBAL__N__82761e33_4_k_cu_main6ignoreE)
_ZN30_INTERNAL_82761e33_4_k_cu_main4cuda3std3__432_GLOBAL__N__82761e33_4_k_cu_main6ignoreE:
	.zero		1
	.type		_ZN30_INTERNAL_82761e33_4_k_cu_main4cute7productE,@object
	.size		_ZN30_INTERNAL_82761e33_4_k_cu_main4cute7productE,(_ZN30_INTERNAL_82761e33_4_k_cu_main4cuda3std3__45__cpo3endE - _ZN30_INTERNAL_82761e33_4_k_cu_main4cute7productE)
_ZN30_INTERNAL_82761e33_4_k_cu_main4cute7productE:
	.zero		1
	.type		_ZN30_INTERNAL_82761e33_4_k_cu_main4cuda3std3__45__cpo3endE,@object
	.size		_ZN30_INTERNAL_82761e33_4_k_cu_main4cuda3std3__45__cpo3endE,(_ZN30_INTERNAL_82761e33_4_k_cu_main4cuda3std3__419piecewise_constructE - _ZN30_INTERNAL_82761e33_4_k_cu_main4cuda3std3__45__cpo3endE)
_ZN30_INTERNAL_82761e33_4_k_cu_main4cuda3std3__45__cpo3endE:
	.zero		1
	.type		_ZN30_INTERNAL_82761e33_4_k_cu_main4cuda3std3__419piecewise_constructE,@object
	.size		_ZN30_INTERNAL_82761e33_4_k_cu_main4cuda3std3__419piecewise_constructE,(_ZN30_INTERNAL_82761e33_4_k_cu_main4cuda3std3__45__cpo4cendE - _ZN30_INTERNAL_82761e33_4_k_cu_main4cuda3std3__419piecewise_constructE)
_ZN30_INTERNAL_82761e33_4_k_cu_main4cuda3std3__419piecewise_constructE:
	.zero		1
	.type		_ZN30_INTERNAL_82761e33_4_k_cu_main4cuda3std3__45__cpo4cendE,@object
	.size		_ZN30_INTERNAL_82761e33_4_k_cu_main4cuda3std3__45__cpo4cendE,(_ZN30_INTERNAL_82761e33_4_k_cu_main4cuda3std6ranges3__45__cpo4swapE - _ZN30_INTERNAL_82761e33_4_k_cu_main4cuda3std3__45__cpo4cendE)
_ZN30_INTERNAL_82761e33_4_k_cu_main4cuda3std3__45__cpo4cendE:
	.zero		1
	.type		_ZN30_INTERNAL_82761e33_4_k_cu_main4cuda3std6ranges3__45__cpo4swapE,@object
	.size		_ZN30_INTERNAL_82761e33_4_k_cu_main4cuda3std6ranges3__45__cpo4swapE,(.L_16 - _ZN30_INTERNAL_82761e33_4_k_cu_main4cuda3std6ranges3__45__cpo4swapE)
_ZN30_INTERNAL_82761e33_4_k_cu_main4cuda3std6ranges3__45__cpo4swapE:
	.zero		1
.L_16:


//--------------------- .nv.constant0._ZN7cutlass9reference6device6kernel27BlockCompareRelativelyEqualINS_6half_tEEEvPiPKT_S8_mS6_S6_ --------------------------
	.section	.nv.constant0._ZN7cutlass9reference6device6kernel27BlockCompareRelativelyEqualINS_6half_tEEEvPiPKT_S8_mS6_S6_,"a",@progbits
	.sectionflags	@""
	.align	4
.nv.constant0._ZN7cutlass9reference6device6kernel27BlockCompareRelativelyEqualINS_6half_tEEEvPiPKT_S8_mS6_S6_:
	.zero		564


//--------------------- .nv.constant0._ZN7cutlass9reference6device6kernel17GemmPlanarComplexINS_6half_tENS_6layout11ColumnMajorES4_S6_S4_S6_ffNS_16NumericConverterIS4_fLNS_15FloatRoundStyleE2EEENS_12multiply_addINS_7complexIfEESC_SC_EEEEvNS_4gemm9GemmCoordENSB_IT5_EENS_22TensorRefPlanarComplexIT_T0_EENS_16ComplexTransformENSI_IT1_T2_EESM_SH_NSI_IT3_T4_EESS_NSB_IT6_EE --------------------------
	.section	.nv.constant0._ZN7cutlass9reference6device6kernel17GemmPlanarComplexINS_6half_tENS_6layout11ColumnMajorES4_S6_S4_S6_ffNS_16NumericConverterIS4_fLNS_15FloatRoundStyleE2EEENS_12multiply_addINS_7complexIfEESC_SC_EEEEvNS_4gemm9GemmCoordENSB_IT5_EENS_22TensorRefPlanarComplexIT_T0_EENS_16ComplexTransformENSI_IT1_T2_EESM_SH_NSI_IT3_T4_EESS_NSB_IT6_EE,"a",@progbits
	.sectionflags	@""
	.align	4
.nv.constant0._ZN7cutlass9reference6device6kernel17GemmPlanarComplexINS_6half_tENS_6layout11ColumnMajorES4_S6_S4_S6_ffNS_16NumericConverterIS4_fLNS_15FloatRoundStyleE2EEENS_12multiply_addINS_7complexIfEESC_SC_EEEEvNS_4gemm9GemmCoordENSB_IT5_EENS_22TensorRefPlanarComplexIT_T0_EENS_16ComplexTransformENSI_IT1_T2_EESM_SH_NSI_IT3_T4_EESS_NSB_IT6_EE:
	.zero		680


//--------------------- .nv.constant0._ZN7cutlass9reference6device6kernel12BlockForEachINS_6half_tENS1_6detail17RandomUniformFuncIS4_EEEEvPT_mNT0_6ParamsE --------------------------
	.section	.nv.constant0._ZN7cutlass9reference6device6kernel12BlockForEachINS_6half_tENS1_6detail17RandomUniformFuncIS4_EEEEvPT_mNT0_6ParamsE,"a",@progbits
	.sectionflags	@""
	.align	4
.nv.constant0._ZN7cutlass9reference6device6kernel12BlockForEachINS_6half_tENS1_6detail17RandomUniformFuncIS4_EEEEvPT_mNT0_6ParamsE:
	.zero		592


//--------------------- SYMBOLS --------------------------

	.type		.nv.reservedSmem.offset0,@object
	.size		.nv.reservedSmem.offset0,0x4
